//
// Generated by NVIDIA NVVM Compiler
//
// Compiler Build ID: CL-36424714
// Cuda compilation tools, release 13.0, V13.0.88
// Based on NVVM 20.0.0
//

.version 9.0
.target sm_100
.address_size 64

	// .globl	_Z6GetSumPdiS_
.extern .func  (.param .b32 func_retval0) vprintf
(
	.param .b64 vprintf_param_0,
	.param .b64 vprintf_param_1
)
;
.global .align 1 .b8 $str[4] = {37, 102, 32};
.global .align 1 .b8 $str$1[2] = {10};
.global .align 1 .b8 $str$2[7] = {37, 100, 32, 37, 100, 10};
.global .align 1 .b8 $str$3[33] = {100, 101, 118, 105, 99, 101, 32, 35, 37, 100, 9, 32, 102, 119, 32, 45, 62, 32, 37, 100, 9, 101, 112, 111, 99, 104, 32, 58, 32, 37, 100, 10};
.global .align 1 .b8 $str$4[33] = {100, 101, 118, 105, 99, 101, 32, 35, 37, 100, 9, 32, 98, 119, 32, 45, 62, 32, 37, 100, 9, 101, 112, 111, 99, 104, 32, 58, 32, 37, 100, 10};
.global .align 1 .b8 $str$5[4] = {37, 100, 32};
.global .align 1 .b8 $str$6[5] = {37, 108, 102, 32};

.visible .entry _Z6GetSumPdiS_(
	.param .u64 .ptr .align 1 _Z6GetSumPdiS__param_0,
	.param .u32 _Z6GetSumPdiS__param_1,
	.param .u64 .ptr .align 1 _Z6GetSumPdiS__param_2
)
{
	.reg .pred 	%p<10>;
	.reg .b32 	%r<30>;
	.reg .b64 	%rd<19>;
	.reg .b64 	%fd<71>;

	ld.param.u64 	%rd9, [_Z6GetSumPdiS__param_0];
	ld.param.u32 	%r19, [_Z6GetSumPdiS__param_1];
	ld.param.u64 	%rd10, [_Z6GetSumPdiS__param_2];
	cvta.to.global.u64 	%rd1, %rd9;
	cvta.to.global.u64 	%rd2, %rd10;
	mov.b64 	%rd11, 0;
	st.global.u64 	[%rd2], %rd11;
	setp.lt.s32 	%p1, %r19, 2;
	@%p1 bra 	$L__BB0_14;
	add.s32 	%r1, %r19, -1;
	add.s32 	%r21, %r19, -2;
	and.b32  	%r2, %r1, 15;
	setp.lt.u32 	%p2, %r21, 15;
	mov.b32 	%r27, 1;
	mov.f64 	%fd68, 0d0000000000000000;
	@%p2 bra 	$L__BB0_5;
	and.b32  	%r23, %r1, -16;
	neg.s32 	%r25, %r23;
	add.s64 	%rd17, %rd1, 64;
	mov.f64 	%fd68, 0d0000000000000000;
	mov.b32 	%r24, 0;
$L__BB0_3:
	.pragma "nounroll";
	ld.global.f64 	%fd12, [%rd17+-56];
	add.f64 	%fd13, %fd12, %fd68;
	st.global.f64 	[%rd2], %fd13;
	ld.global.f64 	%fd14, [%rd17+-48];
	add.f64 	%fd15, %fd14, %fd13;
	st.global.f64 	[%rd2], %fd15;
	ld.global.f64 	%fd16, [%rd17+-40];
	add.f64 	%fd17, %fd16, %fd15;
	st.global.f64 	[%rd2], %fd17;
	ld.global.f64 	%fd18, [%rd17+-32];
	add.f64 	%fd19, %fd18, %fd17;
	st.global.f64 	[%rd2], %fd19;
	ld.global.f64 	%fd20, [%rd17+-24];
	add.f64 	%fd21, %fd20, %fd19;
	st.global.f64 	[%rd2], %fd21;
	ld.global.f64 	%fd22, [%rd17+-16];
	add.f64 	%fd23, %fd22, %fd21;
	st.global.f64 	[%rd2], %fd23;
	ld.global.f64 	%fd24, [%rd17+-8];
	add.f64 	%fd25, %fd24, %fd23;
	st.global.f64 	[%rd2], %fd25;
	ld.global.f64 	%fd26, [%rd17];
	add.f64 	%fd27, %fd26, %fd25;
	st.global.f64 	[%rd2], %fd27;
	ld.global.f64 	%fd28, [%rd17+8];
	add.f64 	%fd29, %fd28, %fd27;
	st.global.f64 	[%rd2], %fd29;
	ld.global.f64 	%fd30, [%rd17+16];
	add.f64 	%fd31, %fd30, %fd29;
	st.global.f64 	[%rd2], %fd31;
	ld.global.f64 	%fd32, [%rd17+24];
	add.f64 	%fd33, %fd32, %fd31;
	st.global.f64 	[%rd2], %fd33;
	ld.global.f64 	%fd34, [%rd17+32];
	add.f64 	%fd35, %fd34, %fd33;
	st.global.f64 	[%rd2], %fd35;
	ld.global.f64 	%fd36, [%rd17+40];
	add.f64 	%fd37, %fd36, %fd35;
	st.global.f64 	[%rd2], %fd37;
	ld.global.f64 	%fd38, [%rd17+48];
	add.f64 	%fd39, %fd38, %fd37;
	st.global.f64 	[%rd2], %fd39;
	ld.global.f64 	%fd40, [%rd17+56];
	add.f64 	%fd41, %fd40, %fd39;
	st.global.f64 	[%rd2], %fd41;
	ld.global.f64 	%fd42, [%rd17+64];
	add.f64 	%fd68, %fd42, %fd41;
	st.global.f64 	[%rd2], %fd68;
	add.s32 	%r25, %r25, 16;
	add.s32 	%r24, %r24, 16;
	add.s64 	%rd17, %rd17, 128;
	setp.ne.s32 	%p3, %r25, 0;
	@%p3 bra 	$L__BB0_3;
	add.s32 	%r27, %r24, 1;
$L__BB0_5:
	setp.eq.s32 	%p4, %r2, 0;
	@%p4 bra 	$L__BB0_14;
	and.b32  	%r10, %r1, 7;
	setp.lt.u32 	%p5, %r2, 8;
	@%p5 bra 	$L__BB0_8;
	mul.wide.u32 	%rd12, %r27, 8;
	add.s64 	%rd13, %rd1, %rd12;
	ld.global.f64 	%fd43, [%rd13];
	add.f64 	%fd44, %fd43, %fd68;
	st.global.f64 	[%rd2], %fd44;
	ld.global.f64 	%fd45, [%rd13+8];
	add.f64 	%fd46, %fd45, %fd44;
	st.global.f64 	[%rd2], %fd46;
	ld.global.f64 	%fd47, [%rd13+16];
	add.f64 	%fd48, %fd47, %fd46;
	st.global.f64 	[%rd2], %fd48;
	ld.global.f64 	%fd49, [%rd13+24];
	add.f64 	%fd50, %fd49, %fd48;
	st.global.f64 	[%rd2], %fd50;
	ld.global.f64 	%fd51, [%rd13+32];
	add.f64 	%fd52, %fd51, %fd50;
	st.global.f64 	[%rd2], %fd52;
	ld.global.f64 	%fd53, [%rd13+40];
	add.f64 	%fd54, %fd53, %fd52;
	st.global.f64 	[%rd2], %fd54;
	ld.global.f64 	%fd55, [%rd13+48];
	add.f64 	%fd56, %fd55, %fd54;
	st.global.f64 	[%rd2], %fd56;
	ld.global.f64 	%fd57, [%rd13+56];
	add.f64 	%fd68, %fd57, %fd56;
	st.global.f64 	[%rd2], %fd68;
	add.s32 	%r27, %r27, 8;
$L__BB0_8:
	setp.eq.s32 	%p6, %r10, 0;
	@%p6 bra 	$L__BB0_14;
	and.b32  	%r13, %r1, 3;
	setp.lt.u32 	%p7, %r10, 4;
	@%p7 bra 	$L__BB0_11;
	mul.wide.u32 	%rd14, %r27, 8;
	add.s64 	%rd15, %rd1, %rd14;
	ld.global.f64 	%fd58, [%rd15];
	add.f64 	%fd59, %fd58, %fd68;
	st.global.f64 	[%rd2], %fd59;
	ld.global.f64 	%fd60, [%rd15+8];
	add.f64 	%fd61, %fd60, %fd59;
	st.global.f64 	[%rd2], %fd61;
	ld.global.f64 	%fd62, [%rd15+16];
	add.f64 	%fd63, %fd62, %fd61;
	st.global.f64 	[%rd2], %fd63;
	ld.global.f64 	%fd64, [%rd15+24];
	add.f64 	%fd68, %fd64, %fd63;
	st.global.f64 	[%rd2], %fd68;
	add.s32 	%r27, %r27, 4;
$L__BB0_11:
	setp.eq.s32 	%p8, %r13, 0;
	@%p8 bra 	$L__BB0_14;
	mul.wide.u32 	%rd16, %r27, 8;
	add.s64 	%rd18, %rd1, %rd16;
	neg.s32 	%r29, %r13;
$L__BB0_13:
	.pragma "nounroll";
	ld.global.f64 	%fd65, [%rd18];
	add.f64 	%fd68, %fd65, %fd68;
	st.global.f64 	[%rd2], %fd68;
	add.s64 	%rd18, %rd18, 8;
	add.s32 	%r29, %r29, 1;
	setp.ne.s32 	%p9, %r29, 0;
	@%p9 bra 	$L__BB0_13;
$L__BB0_14:
	ret;

}
	// .globl	_Z11GetMaxIndexPdiPi
.visible .entry _Z11GetMaxIndexPdiPi(
	.param .u64 .ptr .align 1 _Z11GetMaxIndexPdiPi_param_0,
	.param .u32 _Z11GetMaxIndexPdiPi_param_1,
	.param .u64 .ptr .align 1 _Z11GetMaxIndexPdiPi_param_2
)
{
	.local .align 8 .b8 	__local_depot1[8];
	.reg .b64 	%SP;
	.reg .b64 	%SPL;
	.reg .pred 	%p<25>;
	.reg .b32 	%r<69>;
	.reg .b64 	%rd<65>;
	.reg .b64 	%fd<69>;

	mov.u64 	%SPL, __local_depot1;
	cvta.local.u64 	%SP, %SPL;
	ld.param.u64 	%rd7, [_Z11GetMaxIndexPdiPi_param_0];
	ld.param.u32 	%r12, [_Z11GetMaxIndexPdiPi_param_1];
	ld.param.u64 	%rd8, [_Z11GetMaxIndexPdiPi_param_2];
	cvta.to.global.u64 	%rd1, %rd8;
	cvta.to.global.u64 	%rd2, %rd7;
	add.u64 	%rd9, %SP, 0;
	add.u64 	%rd3, %SPL, 0;
	ld.global.f64 	%fd52, [%rd2+8];
	mov.b32 	%r13, 1;
	st.global.u32 	[%rd1], %r13;
	ld.global.f64 	%fd34, [%rd2+8];
	st.local.f64 	[%rd3], %fd34;
	mov.u64 	%rd10, $str;
	cvta.global.u64 	%rd11, %rd10;
	{ // callseq 0, 0
	.param .b64 param0;
	st.param.b64 	[param0], %rd11;
	.param .b64 param1;
	st.param.b64 	[param1], %rd9;
	.param .b32 retval0;
	call.uni (retval0), 
	vprintf, 
	(
	param0, 
	param1
	);
	ld.param.b32 	%r14, [retval0];
	} // callseq 0
	setp.lt.s32 	%p1, %r12, 3;
	@%p1 bra 	$L__BB1_41;
	add.s32 	%r1, %r12, -2;
	add.s32 	%r17, %r12, -3;
	and.b32  	%r2, %r1, 7;
	setp.lt.u32 	%p2, %r17, 7;
	mov.b32 	%r67, 2;
	@%p2 bra 	$L__BB1_20;
	and.b32  	%r3, %r1, -8;
	mov.b32 	%r65, 2;
$L__BB1_3:
	.pragma "nounroll";
	mul.wide.u32 	%rd12, %r65, 8;
	add.s64 	%rd4, %rd2, %rd12;
	ld.global.f64 	%fd35, [%rd4];
	st.local.f64 	[%rd3], %fd35;
	cvta.global.u64 	%rd14, %rd10;
	{ // callseq 1, 0
	.param .b64 param0;
	st.param.b64 	[param0], %rd14;
	.param .b64 param1;
	st.param.b64 	[param1], %rd9;
	.param .b32 retval0;
	call.uni (retval0), 
	vprintf, 
	(
	param0, 
	param1
	);
	ld.param.b32 	%r19, [retval0];
	} // callseq 1
	ld.global.f64 	%fd3, [%rd4];
	setp.leu.f64 	%p3, %fd3, %fd52;
	@%p3 bra 	$L__BB1_5;
	st.global.u32 	[%rd1], %r65;
	mov.f64 	%fd52, %fd3;
$L__BB1_5:
	ld.global.f64 	%fd36, [%rd4+8];
	st.local.f64 	[%rd3], %fd36;
	cvta.global.u64 	%rd17, %rd10;
	{ // callseq 2, 0
	.param .b64 param0;
	st.param.b64 	[param0], %rd17;
	.param .b64 param1;
	st.param.b64 	[param1], %rd9;
	.param .b32 retval0;
	call.uni (retval0), 
	vprintf, 
	(
	param0, 
	param1
	);
	ld.param.b32 	%r21, [retval0];
	} // callseq 2
	ld.global.f64 	%fd5, [%rd4+8];
	setp.leu.f64 	%p4, %fd5, %fd52;
	@%p4 bra 	$L__BB1_7;
	add.s32 	%r23, %r65, 1;
	st.global.u32 	[%rd1], %r23;
	mov.f64 	%fd52, %fd5;
$L__BB1_7:
	ld.global.f64 	%fd37, [%rd4+16];
	st.local.f64 	[%rd3], %fd37;
	cvta.global.u64 	%rd20, %rd10;
	{ // callseq 3, 0
	.param .b64 param0;
	st.param.b64 	[param0], %rd20;
	.param .b64 param1;
	st.param.b64 	[param1], %rd9;
	.param .b32 retval0;
	call.uni (retval0), 
	vprintf, 
	(
	param0, 
	param1
	);
	ld.param.b32 	%r24, [retval0];
	} // callseq 3
	ld.global.f64 	%fd7, [%rd4+16];
	setp.leu.f64 	%p5, %fd7, %fd52;
	@%p5 bra 	$L__BB1_9;
	add.s32 	%r26, %r65, 2;
	st.global.u32 	[%rd1], %r26;
	mov.f64 	%fd52, %fd7;
$L__BB1_9:
	ld.global.f64 	%fd38, [%rd4+24];
	st.local.f64 	[%rd3], %fd38;
	cvta.global.u64 	%rd23, %rd10;
	{ // callseq 4, 0
	.param .b64 param0;
	st.param.b64 	[param0], %rd23;
	.param .b64 param1;
	st.param.b64 	[param1], %rd9;
	.param .b32 retval0;
	call.uni (retval0), 
	vprintf, 
	(
	param0, 
	param1
	);
	ld.param.b32 	%r27, [retval0];
	} // callseq 4
	ld.global.f64 	%fd9, [%rd4+24];
	setp.leu.f64 	%p6, %fd9, %fd52;
	@%p6 bra 	$L__BB1_11;
	add.s32 	%r29, %r65, 3;
	st.global.u32 	[%rd1], %r29;
	mov.f64 	%fd52, %fd9;
$L__BB1_11:
	ld.global.f64 	%fd39, [%rd4+32];
	st.local.f64 	[%rd3], %fd39;
	cvta.global.u64 	%rd26, %rd10;
	{ // callseq 5, 0
	.param .b64 param0;
	st.param.b64 	[param0], %rd26;
	.param .b64 param1;
	st.param.b64 	[param1], %rd9;
	.param .b32 retval0;
	call.uni (retval0), 
	vprintf, 
	(
	param0, 
	param1
	);
	ld.param.b32 	%r30, [retval0];
	} // callseq 5
	ld.global.f64 	%fd11, [%rd4+32];
	setp.leu.f64 	%p7, %fd11, %fd52;
	@%p7 bra 	$L__BB1_13;
	add.s32 	%r32, %r65, 4;
	st.global.u32 	[%rd1], %r32;
	mov.f64 	%fd52, %fd11;
$L__BB1_13:
	ld.global.f64 	%fd40, [%rd4+40];
	st.local.f64 	[%rd3], %fd40;
	cvta.global.u64 	%rd29, %rd10;
	{ // callseq 6, 0
	.param .b64 param0;
	st.param.b64 	[param0], %rd29;
	.param .b64 param1;
	st.param.b64 	[param1], %rd9;
	.param .b32 retval0;
	call.uni (retval0), 
	vprintf, 
	(
	param0, 
	param1
	);
	ld.param.b32 	%r33, [retval0];
	} // callseq 6
	ld.global.f64 	%fd13, [%rd4+40];
	setp.leu.f64 	%p8, %fd13, %fd52;
	@%p8 bra 	$L__BB1_15;
	add.s32 	%r35, %r65, 5;
	st.global.u32 	[%rd1], %r35;
	mov.f64 	%fd52, %fd13;
$L__BB1_15:
	ld.global.f64 	%fd41, [%rd4+48];
	st.local.f64 	[%rd3], %fd41;
	cvta.global.u64 	%rd32, %rd10;
	{ // callseq 7, 0
	.param .b64 param0;
	st.param.b64 	[param0], %rd32;
	.param .b64 param1;
	st.param.b64 	[param1], %rd9;
	.param .b32 retval0;
	call.uni (retval0), 
	vprintf, 
	(
	param0, 
	param1
	);
	ld.param.b32 	%r36, [retval0];
	} // callseq 7
	ld.global.f64 	%fd15, [%rd4+48];
	setp.leu.f64 	%p9, %fd15, %fd52;
	@%p9 bra 	$L__BB1_17;
	add.s32 	%r38, %r65, 6;
	st.global.u32 	[%rd1], %r38;
	mov.f64 	%fd52, %fd15;
$L__BB1_17:
	ld.global.f64 	%fd42, [%rd4+56];
	st.local.f64 	[%rd3], %fd42;
	cvta.global.u64 	%rd35, %rd10;
	{ // callseq 8, 0
	.param .b64 param0;
	st.param.b64 	[param0], %rd35;
	.param .b64 param1;
	st.param.b64 	[param1], %rd9;
	.param .b32 retval0;
	call.uni (retval0), 
	vprintf, 
	(
	param0, 
	param1
	);
	ld.param.b32 	%r39, [retval0];
	} // callseq 8
	ld.global.f64 	%fd17, [%rd4+56];
	setp.leu.f64 	%p10, %fd17, %fd52;
	@%p10 bra 	$L__BB1_19;
	add.s32 	%r41, %r65, 7;
	st.global.u32 	[%rd1], %r41;
	mov.f64 	%fd52, %fd17;
$L__BB1_19:
	add.s32 	%r67, %r65, 8;
	add.s32 	%r42, %r65, 6;
	setp.ne.s32 	%p11, %r42, %r3;
	mov.u32 	%r65, %r67;
	@%p11 bra 	$L__BB1_3;
$L__BB1_20:
	setp.eq.s32 	%p12, %r2, 0;
	@%p12 bra 	$L__BB1_41;
	and.b32  	%r7, %r1, 3;
	setp.lt.u32 	%p13, %r2, 4;
	@%p13 bra 	$L__BB1_31;
	mul.wide.u32 	%rd37, %r67, 8;
	add.s64 	%rd5, %rd2, %rd37;
	ld.global.f64 	%fd43, [%rd5];
	st.local.f64 	[%rd3], %fd43;
	cvta.global.u64 	%rd39, %rd10;
	{ // callseq 9, 0
	.param .b64 param0;
	st.param.b64 	[param0], %rd39;
	.param .b64 param1;
	st.param.b64 	[param1], %rd9;
	.param .b32 retval0;
	call.uni (retval0), 
	vprintf, 
	(
	param0, 
	param1
	);
	ld.param.b32 	%r43, [retval0];
	} // callseq 9
	ld.global.f64 	%fd20, [%rd5];
	setp.leu.f64 	%p14, %fd20, %fd52;
	@%p14 bra 	$L__BB1_24;
	st.global.u32 	[%rd1], %r67;
	mov.f64 	%fd52, %fd20;
$L__BB1_24:
	ld.global.f64 	%fd44, [%rd5+8];
	st.local.f64 	[%rd3], %fd44;
	cvta.global.u64 	%rd42, %rd10;
	{ // callseq 10, 0
	.param .b64 param0;
	st.param.b64 	[param0], %rd42;
	.param .b64 param1;
	st.param.b64 	[param1], %rd9;
	.param .b32 retval0;
	call.uni (retval0), 
	vprintf, 
	(
	param0, 
	param1
	);
	ld.param.b32 	%r45, [retval0];
	} // callseq 10
	ld.global.f64 	%fd22, [%rd5+8];
	setp.leu.f64 	%p15, %fd22, %fd52;
	@%p15 bra 	$L__BB1_26;
	add.s32 	%r47, %r67, 1;
	st.global.u32 	[%rd1], %r47;
	mov.f64 	%fd52, %fd22;
$L__BB1_26:
	ld.global.f64 	%fd45, [%rd5+16];
	st.local.f64 	[%rd3], %fd45;
	cvta.global.u64 	%rd45, %rd10;
	{ // callseq 11, 0
	.param .b64 param0;
	st.param.b64 	[param0], %rd45;
	.param .b64 param1;
	st.param.b64 	[param1], %rd9;
	.param .b32 retval0;
	call.uni (retval0), 
	vprintf, 
	(
	param0, 
	param1
	);
	ld.param.b32 	%r48, [retval0];
	} // callseq 11
	ld.global.f64 	%fd24, [%rd5+16];
	setp.leu.f64 	%p16, %fd24, %fd52;
	@%p16 bra 	$L__BB1_28;
	add.s32 	%r50, %r67, 2;
	st.global.u32 	[%rd1], %r50;
	mov.f64 	%fd52, %fd24;
$L__BB1_28:
	ld.global.f64 	%fd46, [%rd5+24];
	st.local.f64 	[%rd3], %fd46;
	cvta.global.u64 	%rd48, %rd10;
	{ // callseq 12, 0
	.param .b64 param0;
	st.param.b64 	[param0], %rd48;
	.param .b64 param1;
	st.param.b64 	[param1], %rd9;
	.param .b32 retval0;
	call.uni (retval0), 
	vprintf, 
	(
	param0, 
	param1
	);
	ld.param.b32 	%r51, [retval0];
	} // callseq 12
	ld.global.f64 	%fd26, [%rd5+24];
	setp.leu.f64 	%p17, %fd26, %fd52;
	@%p17 bra 	$L__BB1_30;
	add.s32 	%r53, %r67, 3;
	st.global.u32 	[%rd1], %r53;
	mov.f64 	%fd52, %fd26;
$L__BB1_30:
	add.s32 	%r67, %r67, 4;
$L__BB1_31:
	setp.eq.s32 	%p18, %r7, 0;
	@%p18 bra 	$L__BB1_41;
	setp.eq.s32 	%p19, %r7, 1;
	@%p19 bra 	$L__BB1_38;
	mul.wide.u32 	%rd50, %r67, 8;
	add.s64 	%rd6, %rd2, %rd50;
	ld.global.f64 	%fd47, [%rd6];
	st.local.f64 	[%rd3], %fd47;
	cvta.global.u64 	%rd52, %rd10;
	{ // callseq 13, 0
	.param .b64 param0;
	st.param.b64 	[param0], %rd52;
	.param .b64 param1;
	st.param.b64 	[param1], %rd9;
	.param .b32 retval0;
	call.uni (retval0), 
	vprintf, 
	(
	param0, 
	param1
	);
	ld.param.b32 	%r54, [retval0];
	} // callseq 13
	ld.global.f64 	%fd29, [%rd6];
	setp.leu.f64 	%p20, %fd29, %fd52;
	@%p20 bra 	$L__BB1_35;
	st.global.u32 	[%rd1], %r67;
	mov.f64 	%fd52, %fd29;
$L__BB1_35:
	ld.global.f64 	%fd48, [%rd6+8];
	st.local.f64 	[%rd3], %fd48;
	cvta.global.u64 	%rd55, %rd10;
	{ // callseq 14, 0
	.param .b64 param0;
	st.param.b64 	[param0], %rd55;
	.param .b64 param1;
	st.param.b64 	[param1], %rd9;
	.param .b32 retval0;
	call.uni (retval0), 
	vprintf, 
	(
	param0, 
	param1
	);
	ld.param.b32 	%r56, [retval0];
	} // callseq 14
	ld.global.f64 	%fd31, [%rd6+8];
	setp.leu.f64 	%p21, %fd31, %fd52;
	@%p21 bra 	$L__BB1_37;
	add.s32 	%r58, %r67, 1;
	st.global.u32 	[%rd1], %r58;
	mov.f64 	%fd52, %fd31;
$L__BB1_37:
	add.s32 	%r67, %r67, 2;
$L__BB1_38:
	and.b32  	%r59, %r12, 1;
	setp.eq.b32 	%p22, %r59, 1;
	not.pred 	%p23, %p22;
	@%p23 bra 	$L__BB1_41;
	mul.wide.u32 	%rd57, %r67, 8;
	add.s64 	%rd58, %rd2, %rd57;
	ld.global.f64 	%fd49, [%rd58];
	st.local.f64 	[%rd3], %fd49;
	cvta.global.u64 	%rd60, %rd10;
	{ // callseq 15, 0
	.param .b64 param0;
	st.param.b64 	[param0], %rd60;
	.param .b64 param1;
	st.param.b64 	[param1], %rd9;
	.param .b32 retval0;
	call.uni (retval0), 
	vprintf, 
	(
	param0, 
	param1
	);
	ld.param.b32 	%r60, [retval0];
	} // callseq 15
	ld.global.f64 	%fd50, [%rd58];
	setp.leu.f64 	%p24, %fd50, %fd52;
	@%p24 bra 	$L__BB1_41;
	st.global.u32 	[%rd1], %r67;
$L__BB1_41:
	ld.global.u32 	%r62, [%rd1];
	st.local.u32 	[%rd3], %r62;
	mov.u64 	%rd62, $str$1;
	cvta.global.u64 	%rd63, %rd62;
	{ // callseq 16, 0
	.param .b64 param0;
	st.param.b64 	[param0], %rd63;
	.param .b64 param1;
	st.param.b64 	[param1], %rd9;
	.param .b32 retval0;
	call.uni (retval0), 
	vprintf, 
	(
	param0, 
	param1
	);
	ld.param.b32 	%r63, [retval0];
	} // callseq 16
	ret;

}
	// .globl	_Z12CheckCorrectPdiPiS_
.visible .entry _Z12CheckCorrectPdiPiS_(
	.param .u64 .ptr .align 1 _Z12CheckCorrectPdiPiS__param_0,
	.param .u32 _Z12CheckCorrectPdiPiS__param_1,
	.param .u64 .ptr .align 1 _Z12CheckCorrectPdiPiS__param_2,
	.param .u64 .ptr .align 1 _Z12CheckCorrectPdiPiS__param_3
)
{
	.local .align 8 .b8 	__local_depot2[8];
	.reg .b64 	%SP;
	.reg .b64 	%SPL;
	.reg .pred 	%p<2>;
	.reg .b32 	%r<8>;
	.reg .b64 	%rd<13>;
	.reg .b64 	%fd<5>;

	mov.u64 	%SPL, __local_depot2;
	cvta.local.u64 	%SP, %SPL;
	ld.param.u64 	%rd2, [_Z12CheckCorrectPdiPiS__param_0];
	ld.param.u32 	%r1, [_Z12CheckCorrectPdiPiS__param_1];
	ld.param.u64 	%rd3, [_Z12CheckCorrectPdiPiS__param_2];
	ld.param.u64 	%rd1, [_Z12CheckCorrectPdiPiS__param_3];
	cvta.to.global.u64 	%rd4, %rd3;
	cvta.to.global.u64 	%rd5, %rd2;
	add.u64 	%rd6, %SP, 0;
	add.u64 	%rd7, %SPL, 0;
	mul.wide.s32 	%rd8, %r1, 8;
	add.s64 	%rd9, %rd5, %rd8;
	ld.global.f64 	%fd1, [%rd9];
	cvt.rzi.s32.f64 	%r2, %fd1;
	ld.global.u32 	%r3, [%rd4];
	st.local.v2.u32 	[%rd7], {%r2, %r3};
	mov.u64 	%rd10, $str$2;
	cvta.global.u64 	%rd11, %rd10;
	{ // callseq 17, 0
	.param .b64 param0;
	st.param.b64 	[param0], %rd11;
	.param .b64 param1;
	st.param.b64 	[param1], %rd6;
	.param .b32 retval0;
	call.uni (retval0), 
	vprintf, 
	(
	param0, 
	param1
	);
	ld.param.b32 	%r4, [retval0];
	} // callseq 17
	ld.global.f64 	%fd2, [%rd9];
	cvt.rzi.s32.f64 	%r6, %fd2;
	ld.global.u32 	%r7, [%rd4];
	setp.ne.s32 	%p1, %r6, %r7;
	@%p1 bra 	$L__BB2_2;
	cvta.to.global.u64 	%rd12, %rd1;
	ld.global.f64 	%fd3, [%rd12];
	add.f64 	%fd4, %fd3, 0d3FF0000000000000;
	st.global.f64 	[%rd12], %fd4;
$L__BB2_2:
	ret;

}
	// .globl	_Z19GetOutputLayerDeltaPdS_S_ii
.visible .entry _Z19GetOutputLayerDeltaPdS_S_ii(
	.param .u64 .ptr .align 1 _Z19GetOutputLayerDeltaPdS_S_ii_param_0,
	.param .u64 .ptr .align 1 _Z19GetOutputLayerDeltaPdS_S_ii_param_1,
	.param .u64 .ptr .align 1 _Z19GetOutputLayerDeltaPdS_S_ii_param_2,
	.param .u32 _Z19GetOutputLayerDeltaPdS_S_ii_param_3,
	.param .u32 _Z19GetOutputLayerDeltaPdS_S_ii_param_4
)
{
	.reg .pred 	%p<3>;
	.reg .b32 	%r<7>;
	.reg .b64 	%rd<15>;
	.reg .b64 	%fd<9>;

	ld.param.u64 	%rd4, [_Z19GetOutputLayerDeltaPdS_S_ii_param_0];
	ld.param.u64 	%rd5, [_Z19GetOutputLayerDeltaPdS_S_ii_param_1];
	ld.param.u64 	%rd3, [_Z19GetOutputLayerDeltaPdS_S_ii_param_2];
	ld.param.u32 	%r2, [_Z19GetOutputLayerDeltaPdS_S_ii_param_3];
	ld.param.u32 	%r3, [_Z19GetOutputLayerDeltaPdS_S_ii_param_4];
	cvta.to.global.u64 	%rd1, %rd5;
	cvta.to.global.u64 	%rd2, %rd4;
	mov.u32 	%r4, %ntid.x;
	mov.u32 	%r5, %ctaid.x;
	mov.u32 	%r6, %tid.x;
	mad.lo.s32 	%r1, %r4, %r5, %r6;
	setp.ge.s32 	%p1, %r1, %r3;
	@%p1 bra 	$L__BB3_4;
	cvta.to.global.u64 	%rd6, %rd3;
	cvt.rn.f64.s32 	%fd1, %r1;
	mul.wide.s32 	%rd7, %r2, 8;
	add.s64 	%rd8, %rd6, %rd7;
	ld.global.f64 	%fd2, [%rd8];
	setp.eq.f64 	%p2, %fd2, %fd1;
	@%p2 bra 	$L__BB3_3;
	mul.wide.s32 	%rd12, %r1, 8;
	add.s64 	%rd13, %rd2, %rd12;
	ld.global.f64 	%fd6, [%rd13];
	mov.f64 	%fd7, 0d0000000000000000;
	sub.f64 	%fd8, %fd7, %fd6;
	add.s64 	%rd14, %rd1, %rd12;
	st.global.f64 	[%rd14], %fd8;
	bra.uni 	$L__BB3_4;
$L__BB3_3:
	mul.wide.s32 	%rd9, %r1, 8;
	add.s64 	%rd10, %rd2, %rd9;
	ld.global.f64 	%fd3, [%rd10];
	mov.f64 	%fd4, 0d3FF0000000000000;
	sub.f64 	%fd5, %fd4, %fd3;
	add.s64 	%rd11, %rd1, %rd9;
	st.global.f64 	[%rd11], %fd5;
$L__BB3_4:
	ret;

}
	// .globl	_Z19GetHiddenLayerDeltaPdS_S_S_i
.visible .entry _Z19GetHiddenLayerDeltaPdS_S_S_i(
	.param .u64 .ptr .align 1 _Z19GetHiddenLayerDeltaPdS_S_S_i_param_0,
	.param .u64 .ptr .align 1 _Z19GetHiddenLayerDeltaPdS_S_S_i_param_1,
	.param .u64 .ptr .align 1 _Z19GetHiddenLayerDeltaPdS_S_S_i_param_2,
	.param .u64 .ptr .align 1 _Z19GetHiddenLayerDeltaPdS_S_S_i_param_3,
	.param .u32 _Z19GetHiddenLayerDeltaPdS_S_S_i_param_4
)
{
	.reg .pred 	%p<2>;
	.reg .b32 	%r<6>;
	.reg .b64 	%rd<13>;
	.reg .b64 	%fd<11>;

	ld.param.u64 	%rd1, [_Z19GetHiddenLayerDeltaPdS_S_S_i_param_0];
	ld.param.u64 	%rd2, [_Z19GetHiddenLayerDeltaPdS_S_S_i_param_1];
	ld.param.u64 	%rd3, [_Z19GetHiddenLayerDeltaPdS_S_S_i_param_2];
	ld.param.u64 	%rd4, [_Z19GetHiddenLayerDeltaPdS_S_S_i_param_3];
	ld.param.u32 	%r2, [_Z19GetHiddenLayerDeltaPdS_S_S_i_param_4];
	mov.u32 	%r3, %ntid.x;
	mov.u32 	%r4, %ctaid.x;
	mov.u32 	%r5, %tid.x;
	mad.lo.s32 	%r1, %r3, %r4, %r5;
	setp.ge.s32 	%p1, %r1, %r2;
	@%p1 bra 	$L__BB4_2;
	cvta.to.global.u64 	%rd5, %rd2;
	cvta.to.global.u64 	%rd6, %rd1;
	cvta.to.global.u64 	%rd7, %rd3;
	cvta.to.global.u64 	%rd8, %rd4;
	mul.wide.s32 	%rd9, %r1, 8;
	add.s64 	%rd10, %rd5, %rd9;
	ld.global.f64 	%fd1, [%rd10];
	mov.f64 	%fd2, 0d3FF0000000000000;
	sub.f64 	%fd3, %fd2, %fd1;
	mul.f64 	%fd4, %fd1, %fd3;
	add.s64 	%rd11, %rd6, %rd9;
	ld.global.f64 	%fd5, [%rd11];
	add.s64 	%rd12, %rd7, %rd9;
	ld.global.f64 	%fd6, [%rd12];
	ld.global.f64 	%fd7, [%rd8];
	mul.f64 	%fd8, %fd6, %fd7;
	sub.f64 	%fd9, %fd5, %fd8;
	mul.f64 	%fd10, %fd4, %fd9;
	st.global.f64 	[%rd11], %fd10;
$L__BB4_2:
	ret;

}
	// .globl	_Z12UpdateWeightPdS_S_S_S_iid
.visible .entry _Z12UpdateWeightPdS_S_S_S_iid(
	.param .u64 .ptr .align 1 _Z12UpdateWeightPdS_S_S_S_iid_param_0,
	.param .u64 .ptr .align 1 _Z12UpdateWeightPdS_S_S_S_iid_param_1,
	.param .u64 .ptr .align 1 _Z12UpdateWeightPdS_S_S_S_iid_param_2,
	.param .u64 .ptr .align 1 _Z12UpdateWeightPdS_S_S_S_iid_param_3,
	.param .u64 .ptr .align 1 _Z12UpdateWeightPdS_S_S_S_iid_param_4,
	.param .u32 _Z12UpdateWeightPdS_S_S_S_iid_param_5,
	.param .u32 _Z12UpdateWeightPdS_S_S_S_iid_param_6,
	.param .f64 _Z12UpdateWeightPdS_S_S_S_iid_param_7
)
{
	.reg .pred 	%p<2>;
	.reg .b32 	%r<10>;
	.reg .b64 	%rd<19>;
	.reg .b64 	%fd<12>;

	ld.param.u64 	%rd1, [_Z12UpdateWeightPdS_S_S_S_iid_param_0];
	ld.param.u64 	%rd2, [_Z12UpdateWeightPdS_S_S_S_iid_param_1];
	ld.param.u64 	%rd3, [_Z12UpdateWeightPdS_S_S_S_iid_param_2];
	ld.param.u64 	%rd4, [_Z12UpdateWeightPdS_S_S_S_iid_param_3];
	ld.param.u64 	%rd5, [_Z12UpdateWeightPdS_S_S_S_iid_param_4];
	ld.param.u32 	%r2, [_Z12UpdateWeightPdS_S_S_S_iid_param_5];
	ld.param.u32 	%r3, [_Z12UpdateWeightPdS_S_S_S_iid_param_6];
	ld.param.f64 	%fd1, [_Z12UpdateWeightPdS_S_S_S_iid_param_7];
	mov.u32 	%r4, %ntid.x;
	mov.u32 	%r5, %ctaid.x;
	mov.u32 	%r6, %tid.x;
	mad.lo.s32 	%r1, %r4, %r5, %r6;
	setp.ge.s32 	%p1, %r1, %r3;
	@%p1 bra 	$L__BB5_2;
	cvta.to.global.u64 	%rd6, %rd1;
	cvta.to.global.u64 	%rd7, %rd5;
	cvta.to.global.u64 	%rd8, %rd2;
	cvta.to.global.u64 	%rd9, %rd4;
	cvta.to.global.u64 	%rd10, %rd3;
	div.s32 	%r7, %r1, %r2;
	mul.wide.s32 	%rd11, %r7, 8;
	add.s64 	%rd12, %rd6, %rd11;
	ld.global.f64 	%fd2, [%rd12];
	mul.lo.s32 	%r8, %r7, %r2;
	sub.s32 	%r9, %r1, %r8;
	mul.wide.s32 	%rd13, %r9, 8;
	add.s64 	%rd14, %rd7, %rd13;
	ld.global.f64 	%fd3, [%rd14];
	mul.f64 	%fd4, %fd2, %fd3;
	mul.wide.s32 	%rd15, %r1, 8;
	add.s64 	%rd16, %rd8, %rd15;
	ld.global.f64 	%fd5, [%rd16];
	mul.f64 	%fd6, %fd4, 0d3F50624DD2F1A9FC;
	mul.f64 	%fd7, %fd4, %fd6;
	add.s64 	%rd17, %rd9, %rd15;
	ld.global.f64 	%fd8, [%rd17];
	sub.f64 	%fd9, %fd5, %fd8;
	fma.rn.f64 	%fd10, %fd7, %fd9, %fd4;
	fma.rn.f64 	%fd11, %fd1, %fd10, %fd5;
	add.s64 	%rd18, %rd10, %rd15;
	st.global.f64 	[%rd18], %fd11;
$L__BB5_2:
	ret;

}
	// .globl	_Z7SigmoidPdi
.visible .entry _Z7SigmoidPdi(
	.param .u64 .ptr .align 1 _Z7SigmoidPdi_param_0,
	.param .u32 _Z7SigmoidPdi_param_1
)
{
	.reg .pred 	%p<6>;
	.reg .b32 	%r<21>;
	.reg .b32 	%f<3>;
	.reg .b64 	%rd<6>;
	.reg .b64 	%fd<30>;

	ld.param.u64 	%rd3, [_Z7SigmoidPdi_param_0];
	ld.param.u32 	%r5, [_Z7SigmoidPdi_param_1];
	cvta.to.global.u64 	%rd1, %rd3;
	mov.u32 	%r6, %ntid.x;
	mov.u32 	%r7, %ctaid.x;
	mov.u32 	%r8, %tid.x;
	mad.lo.s32 	%r1, %r6, %r7, %r8;
	setp.ge.s32 	%p1, %r1, %r5;
	@%p1 bra 	$L__BB6_5;
	mul.wide.s32 	%rd4, %r1, 8;
	add.s64 	%rd2, %rd1, %rd4;
	ld.global.f64 	%fd1, [%rd2];
	neg.f64 	%fd6, %fd1;
	fma.rn.f64 	%fd7, %fd1, 0dBFF71547652B82FE, 0d4338000000000000;
	{
	.reg .b32 %temp; 
	mov.b64 	{%r2, %temp}, %fd7;
	}
	mov.f64 	%fd8, 0dC338000000000000;
	add.rn.f64 	%fd9, %fd7, %fd8;
	fma.rn.f64 	%fd10, %fd9, 0dBFE62E42FEFA39EF, %fd6;
	fma.rn.f64 	%fd11, %fd9, 0dBC7ABC9E3B39803F, %fd10;
	fma.rn.f64 	%fd12, %fd11, 0d3E5ADE1569CE2BDF, 0d3E928AF3FCA213EA;
	fma.rn.f64 	%fd13, %fd12, %fd11, 0d3EC71DEE62401315;
	fma.rn.f64 	%fd14, %fd13, %fd11, 0d3EFA01997C89EB71;
	fma.rn.f64 	%fd15, %fd14, %fd11, 0d3F2A01A014761F65;
	fma.rn.f64 	%fd16, %fd15, %fd11, 0d3F56C16C1852B7AF;
	fma.rn.f64 	%fd17, %fd16, %fd11, 0d3F81111111122322;
	fma.rn.f64 	%fd18, %fd17, %fd11, 0d3FA55555555502A1;
	fma.rn.f64 	%fd19, %fd18, %fd11, 0d3FC5555555555511;
	fma.rn.f64 	%fd20, %fd19, %fd11, 0d3FE000000000000B;
	fma.rn.f64 	%fd21, %fd20, %fd11, 0d3FF0000000000000;
	fma.rn.f64 	%fd22, %fd21, %fd11, 0d3FF0000000000000;
	{
	.reg .b32 %temp; 
	mov.b64 	{%r3, %temp}, %fd22;
	}
	{
	.reg .b32 %temp; 
	mov.b64 	{%temp, %r4}, %fd22;
	}
	shl.b32 	%r9, %r2, 20;
	add.s32 	%r10, %r9, %r4;
	mov.b64 	%fd29, {%r3, %r10};
	{
	.reg .b32 %temp; 
	mov.b64 	{%temp, %r11}, %fd6;
	}
	mov.b32 	%f2, %r11;
	abs.f32 	%f1, %f2;
	setp.lt.f32 	%p2, %f1, 0f4086232B;
	@%p2 bra 	$L__BB6_4;
	setp.gt.f64 	%p3, %fd1, 0d0000000000000000;
	mov.f64 	%fd23, 0d7FF0000000000000;
	sub.f64 	%fd24, %fd23, %fd1;
	selp.f64 	%fd29, 0d0000000000000000, %fd24, %p3;
	setp.geu.f32 	%p4, %f1, 0f40874800;
	@%p4 bra 	$L__BB6_4;
	shr.u32 	%r12, %r2, 31;
	add.s32 	%r13, %r2, %r12;
	shr.s32 	%r14, %r13, 1;
	shl.b32 	%r15, %r14, 20;
	add.s32 	%r16, %r4, %r15;
	mov.b64 	%fd25, {%r3, %r16};
	sub.s32 	%r17, %r2, %r14;
	shl.b32 	%r18, %r17, 20;
	add.s32 	%r19, %r18, 1072693248;
	mov.b32 	%r20, 0;
	mov.b64 	%fd26, {%r20, %r19};
	mul.f64 	%fd29, %fd26, %fd25;
$L__BB6_4:
	add.f64 	%fd27, %fd29, 0d3FF0000000000000;
	rcp.rn.f64 	%fd28, %fd27;
	st.global.f64 	[%rd2], %fd28;
$L__BB6_5:
	setp.ne.s32 	%p5, %r1, 0;
	@%p5 bra 	$L__BB6_7;
	mov.b64 	%rd5, 4607182418800017408;
	st.global.u64 	[%rd1], %rd5;
$L__BB6_7:
	ret;

}
	// .globl	_Z11ExponentialPdi
.visible .entry _Z11ExponentialPdi(
	.param .u64 .ptr .align 1 _Z11ExponentialPdi_param_0,
	.param .u32 _Z11ExponentialPdi_param_1
)
{
	.reg .pred 	%p<6>;
	.reg .b32 	%r<21>;
	.reg .b32 	%f<3>;
	.reg .b64 	%rd<6>;
	.reg .b64 	%fd<26>;

	ld.param.u64 	%rd3, [_Z11ExponentialPdi_param_0];
	ld.param.u32 	%r5, [_Z11ExponentialPdi_param_1];
	cvta.to.global.u64 	%rd1, %rd3;
	mov.u32 	%r6, %ntid.x;
	mov.u32 	%r7, %ctaid.x;
	mov.u32 	%r8, %tid.x;
	mad.lo.s32 	%r1, %r6, %r7, %r8;
	setp.ge.s32 	%p1, %r1, %r5;
	@%p1 bra 	$L__BB7_5;
	mul.wide.s32 	%rd4, %r1, 8;
	add.s64 	%rd2, %rd1, %rd4;
	ld.global.f64 	%fd1, [%rd2];
	fma.rn.f64 	%fd6, %fd1, 0d3FF71547652B82FE, 0d4338000000000000;
	{
	.reg .b32 %temp; 
	mov.b64 	{%r2, %temp}, %fd6;
	}
	mov.f64 	%fd7, 0dC338000000000000;
	add.rn.f64 	%fd8, %fd6, %fd7;
	fma.rn.f64 	%fd9, %fd8, 0dBFE62E42FEFA39EF, %fd1;
	fma.rn.f64 	%fd10, %fd8, 0dBC7ABC9E3B39803F, %fd9;
	fma.rn.f64 	%fd11, %fd10, 0d3E5ADE1569CE2BDF, 0d3E928AF3FCA213EA;
	fma.rn.f64 	%fd12, %fd11, %fd10, 0d3EC71DEE62401315;
	fma.rn.f64 	%fd13, %fd12, %fd10, 0d3EFA01997C89EB71;
	fma.rn.f64 	%fd14, %fd13, %fd10, 0d3F2A01A014761F65;
	fma.rn.f64 	%fd15, %fd14, %fd10, 0d3F56C16C1852B7AF;
	fma.rn.f64 	%fd16, %fd15, %fd10, 0d3F81111111122322;
	fma.rn.f64 	%fd17, %fd16, %fd10, 0d3FA55555555502A1;
	fma.rn.f64 	%fd18, %fd17, %fd10, 0d3FC5555555555511;
	fma.rn.f64 	%fd19, %fd18, %fd10, 0d3FE000000000000B;
	fma.rn.f64 	%fd20, %fd19, %fd10, 0d3FF0000000000000;
	fma.rn.f64 	%fd21, %fd20, %fd10, 0d3FF0000000000000;
	{
	.reg .b32 %temp; 
	mov.b64 	{%r3, %temp}, %fd21;
	}
	{
	.reg .b32 %temp; 
	mov.b64 	{%temp, %r4}, %fd21;
	}
	shl.b32 	%r9, %r2, 20;
	add.s32 	%r10, %r9, %r4;
	mov.b64 	%fd25, {%r3, %r10};
	{
	.reg .b32 %temp; 
	mov.b64 	{%temp, %r11}, %fd1;
	}
	mov.b32 	%f2, %r11;
	abs.f32 	%f1, %f2;
	setp.lt.f32 	%p2, %f1, 0f4086232B;
	@%p2 bra 	$L__BB7_4;
	setp.lt.f64 	%p3, %fd1, 0d0000000000000000;
	add.f64 	%fd22, %fd1, 0d7FF0000000000000;
	selp.f64 	%fd25, 0d0000000000000000, %fd22, %p3;
	setp.geu.f32 	%p4, %f1, 0f40874800;
	@%p4 bra 	$L__BB7_4;
	shr.u32 	%r12, %r2, 31;
	add.s32 	%r13, %r2, %r12;
	shr.s32 	%r14, %r13, 1;
	shl.b32 	%r15, %r14, 20;
	add.s32 	%r16, %r4, %r15;
	mov.b64 	%fd23, {%r3, %r16};
	sub.s32 	%r17, %r2, %r14;
	shl.b32 	%r18, %r17, 20;
	add.s32 	%r19, %r18, 1072693248;
	mov.b32 	%r20, 0;
	mov.b64 	%fd24, {%r20, %r19};
	mul.f64 	%fd25, %fd24, %fd23;
$L__BB7_4:
	st.global.f64 	[%rd2], %fd25;
$L__BB7_5:
	setp.ne.s32 	%p5, %r1, 0;
	@%p5 bra 	$L__BB7_7;
	mov.b64 	%rd5, 0;
	st.global.u64 	[%rd1], %rd5;
$L__BB7_7:
	ret;

}
	// .globl	_Z7SoftmaxPdS_i
.visible .entry _Z7SoftmaxPdS_i(
	.param .u64 .ptr .align 1 _Z7SoftmaxPdS_i_param_0,
	.param .u64 .ptr .align 1 _Z7SoftmaxPdS_i_param_1,
	.param .u32 _Z7SoftmaxPdS_i_param_2
)
{
	.reg .pred 	%p<2>;
	.reg .b32 	%r<6>;
	.reg .b64 	%rd<7>;
	.reg .b64 	%fd<4>;

	ld.param.u64 	%rd1, [_Z7SoftmaxPdS_i_param_0];
	ld.param.u64 	%rd2, [_Z7SoftmaxPdS_i_param_1];
	ld.param.u32 	%r2, [_Z7SoftmaxPdS_i_param_2];
	mov.u32 	%r3, %ntid.x;
	mov.u32 	%r4, %ctaid.x;
	mov.u32 	%r5, %tid.x;
	mad.lo.s32 	%r1, %r3, %r4, %r5;
	setp.ge.s32 	%p1, %r1, %r2;
	@%p1 bra 	$L__BB8_2;
	cvta.to.global.u64 	%rd3, %rd1;
	cvta.to.global.u64 	%rd4, %rd2;
	mul.wide.s32 	%rd5, %r1, 8;
	add.s64 	%rd6, %rd3, %rd5;
	ld.global.f64 	%fd1, [%rd6];
	ld.global.f64 	%fd2, [%rd4];
	div.rn.f64 	%fd3, %fd1, %fd2;
	st.global.f64 	[%rd6], %fd3;
$L__BB8_2:
	ret;

}
	// .globl	_Z13WaituntilZeroPiiiiii
.visible .entry _Z13WaituntilZeroPiiiiii(
	.param .u64 .ptr .align 1 _Z13WaituntilZeroPiiiiii_param_0,
	.param .u32 _Z13WaituntilZeroPiiiiii_param_1,
	.param .u32 _Z13WaituntilZeroPiiiiii_param_2,
	.param .u32 _Z13WaituntilZeroPiiiiii_param_3,
	.param .u32 _Z13WaituntilZeroPiiiiii_param_4,
	.param .u32 _Z13WaituntilZeroPiiiiii_param_5
)
{


	ret;

}
	// .globl	_Z12WaituntilOnePiiiiii
.visible .entry _Z12WaituntilOnePiiiiii(
	.param .u64 .ptr .align 1 _Z12WaituntilOnePiiiiii_param_0,
	.param .u32 _Z12WaituntilOnePiiiiii_param_1,
	.param .u32 _Z12WaituntilOnePiiiiii_param_2,
	.param .u32 _Z12WaituntilOnePiiiiii_param_3,
	.param .u32 _Z12WaituntilOnePiiiiii_param_4,
	.param .u32 _Z12WaituntilOnePiiiiii_param_5
)
{


	ret;

}
	// .globl	_Z7SetFlagPii
.visible .entry _Z7SetFlagPii(
	.param .u64 .ptr .align 1 _Z7SetFlagPii_param_0,
	.param .u32 _Z7SetFlagPii_param_1
)
{
	.reg .b32 	%r<4>;
	.reg .b64 	%rd<5>;

	ld.param.u64 	%rd1, [_Z7SetFlagPii_param_0];
	ld.param.u32 	%r1, [_Z7SetFlagPii_param_1];
	cvta.to.global.u64 	%rd2, %rd1;
	mul.wide.s32 	%rd3, %r1, 4;
	add.s64 	%rd4, %rd2, %rd3;
	ld.global.u32 	%r2, [%rd4];
	sub.s32 	%r3, 1, %r2;
	st.global.u32 	[%rd4], %r3;
	ret;

}
	// .globl	_Z7PrintFwiii
.visible .entry _Z7PrintFwiii(
	.param .u32 _Z7PrintFwiii_param_0,
	.param .u32 _Z7PrintFwiii_param_1,
	.param .u32 _Z7PrintFwiii_param_2
)
{
	.local .align 8 .b8 	__local_depot12[16];
	.reg .b64 	%SP;
	.reg .b64 	%SPL;
	.reg .b32 	%r<6>;
	.reg .b64 	%rd<5>;

	mov.u64 	%SPL, __local_depot12;
	cvta.local.u64 	%SP, %SPL;
	ld.param.u32 	%r1, [_Z7PrintFwiii_param_0];
	ld.param.u32 	%r2, [_Z7PrintFwiii_param_1];
	ld.param.u32 	%r3, [_Z7PrintFwiii_param_2];
	add.u64 	%rd1, %SP, 0;
	add.u64 	%rd2, %SPL, 0;
	st.local.v2.u32 	[%rd2], {%r1, %r2};
	st.local.u32 	[%rd2+8], %r3;
	mov.u64 	%rd3, $str$3;
	cvta.global.u64 	%rd4, %rd3;
	{ // callseq 18, 0
	.param .b64 param0;
	st.param.b64 	[param0], %rd4;
	.param .b64 param1;
	st.param.b64 	[param1], %rd1;
	.param .b32 retval0;
	call.uni (retval0), 
	vprintf, 
	(
	param0, 
	param1
	);
	ld.param.b32 	%r4, [retval0];
	} // callseq 18
	ret;

}
	// .globl	_Z7PrintBwiii
.visible .entry _Z7PrintBwiii(
	.param .u32 _Z7PrintBwiii_param_0,
	.param .u32 _Z7PrintBwiii_param_1,
	.param .u32 _Z7PrintBwiii_param_2
)
{
	.local .align 8 .b8 	__local_depot13[16];
	.reg .b64 	%SP;
	.reg .b64 	%SPL;
	.reg .b32 	%r<6>;
	.reg .b64 	%rd<5>;

	mov.u64 	%SPL, __local_depot13;
	cvta.local.u64 	%SP, %SPL;
	ld.param.u32 	%r1, [_Z7PrintBwiii_param_0];
	ld.param.u32 	%r2, [_Z7PrintBwiii_param_1];
	ld.param.u32 	%r3, [_Z7PrintBwiii_param_2];
	add.u64 	%rd1, %SP, 0;
	add.u64 	%rd2, %SPL, 0;
	st.local.v2.u32 	[%rd2], {%r1, %r2};
	st.local.u32 	[%rd2+8], %r3;
	mov.u64 	%rd3, $str$4;
	cvta.global.u64 	%rd4, %rd3;
	{ // callseq 19, 0
	.param .b64 param0;
	st.param.b64 	[param0], %rd4;
	.param .b64 param1;
	st.param.b64 	[param1], %rd1;
	.param .b32 retval0;
	call.uni (retval0), 
	vprintf, 
	(
	param0, 
	param1
	);
	ld.param.b32 	%r4, [retval0];
	} // callseq 19
	ret;

}
	// .globl	_Z8PrintIntPii
.visible .entry _Z8PrintIntPii(
	.param .u64 .ptr .align 1 _Z8PrintIntPii_param_0,
	.param .u32 _Z8PrintIntPii_param_1
)
{
	.local .align 8 .b8 	__local_depot14[8];
	.reg .b64 	%SP;
	.reg .b64 	%SPL;
	.reg .pred 	%p<10>;
	.reg .b32 	%r<112>;
	.reg .b64 	%rd<32>;

	mov.u64 	%SPL, __local_depot14;
	cvta.local.u64 	%SP, %SPL;
	ld.param.u64 	%rd9, [_Z8PrintIntPii_param_0];
	ld.param.u32 	%r16, [_Z8PrintIntPii_param_1];
	cvta.to.global.u64 	%rd1, %rd9;
	add.u64 	%rd10, %SP, 0;
	add.u64 	%rd2, %SPL, 0;
	setp.lt.s32 	%p1, %r16, 1;
	@%p1 bra 	$L__BB14_13;
	and.b32  	%r1, %r16, 15;
	setp.lt.u32 	%p2, %r16, 16;
	mov.b32 	%r109, 0;
	@%p2 bra 	$L__BB14_4;
	and.b32  	%r109, %r16, 2147483632;
	neg.s32 	%r107, %r109;
	add.s64 	%rd30, %rd1, 32;
	mov.u64 	%rd11, $str$5;
$L__BB14_3:
	.pragma "nounroll";
	ld.global.u32 	%r18, [%rd30+-32];
	st.local.u32 	[%rd2], %r18;
	cvta.global.u64 	%rd12, %rd11;
	{ // callseq 20, 0
	.param .b64 param0;
	st.param.b64 	[param0], %rd12;
	.param .b64 param1;
	st.param.b64 	[param1], %rd10;
	.param .b32 retval0;
	call.uni (retval0), 
	vprintf, 
	(
	param0, 
	param1
	);
	ld.param.b32 	%r19, [retval0];
	} // callseq 20
	ld.global.u32 	%r21, [%rd30+-28];
	st.local.u32 	[%rd2], %r21;
	{ // callseq 21, 0
	.param .b64 param0;
	st.param.b64 	[param0], %rd12;
	.param .b64 param1;
	st.param.b64 	[param1], %rd10;
	.param .b32 retval0;
	call.uni (retval0), 
	vprintf, 
	(
	param0, 
	param1
	);
	ld.param.b32 	%r22, [retval0];
	} // callseq 21
	ld.global.u32 	%r24, [%rd30+-24];
	st.local.u32 	[%rd2], %r24;
	{ // callseq 22, 0
	.param .b64 param0;
	st.param.b64 	[param0], %rd12;
	.param .b64 param1;
	st.param.b64 	[param1], %rd10;
	.param .b32 retval0;
	call.uni (retval0), 
	vprintf, 
	(
	param0, 
	param1
	);
	ld.param.b32 	%r25, [retval0];
	} // callseq 22
	ld.global.u32 	%r27, [%rd30+-20];
	st.local.u32 	[%rd2], %r27;
	{ // callseq 23, 0
	.param .b64 param0;
	st.param.b64 	[param0], %rd12;
	.param .b64 param1;
	st.param.b64 	[param1], %rd10;
	.param .b32 retval0;
	call.uni (retval0), 
	vprintf, 
	(
	param0, 
	param1
	);
	ld.param.b32 	%r28, [retval0];
	} // callseq 23
	ld.global.u32 	%r30, [%rd30+-16];
	st.local.u32 	[%rd2], %r30;
	{ // callseq 24, 0
	.param .b64 param0;
	st.param.b64 	[param0], %rd12;
	.param .b64 param1;
	st.param.b64 	[param1], %rd10;
	.param .b32 retval0;
	call.uni (retval0), 
	vprintf, 
	(
	param0, 
	param1
	);
	ld.param.b32 	%r31, [retval0];
	} // callseq 24
	ld.global.u32 	%r33, [%rd30+-12];
	st.local.u32 	[%rd2], %r33;
	{ // callseq 25, 0
	.param .b64 param0;
	st.param.b64 	[param0], %rd12;
	.param .b64 param1;
	st.param.b64 	[param1], %rd10;
	.param .b32 retval0;
	call.uni (retval0), 
	vprintf, 
	(
	param0, 
	param1
	);
	ld.param.b32 	%r34, [retval0];
	} // callseq 25
	ld.global.u32 	%r36, [%rd30+-8];
	st.local.u32 	[%rd2], %r36;
	{ // callseq 26, 0
	.param .b64 param0;
	st.param.b64 	[param0], %rd12;
	.param .b64 param1;
	st.param.b64 	[param1], %rd10;
	.param .b32 retval0;
	call.uni (retval0), 
	vprintf, 
	(
	param0, 
	param1
	);
	ld.param.b32 	%r37, [retval0];
	} // callseq 26
	ld.global.u32 	%r39, [%rd30+-4];
	st.local.u32 	[%rd2], %r39;
	{ // callseq 27, 0
	.param .b64 param0;
	st.param.b64 	[param0], %rd12;
	.param .b64 param1;
	st.param.b64 	[param1], %rd10;
	.param .b32 retval0;
	call.uni (retval0), 
	vprintf, 
	(
	param0, 
	param1
	);
	ld.param.b32 	%r40, [retval0];
	} // callseq 27
	ld.global.u32 	%r42, [%rd30];
	st.local.u32 	[%rd2], %r42;
	{ // callseq 28, 0
	.param .b64 param0;
	st.param.b64 	[param0], %rd12;
	.param .b64 param1;
	st.param.b64 	[param1], %rd10;
	.param .b32 retval0;
	call.uni (retval0), 
	vprintf, 
	(
	param0, 
	param1
	);
	ld.param.b32 	%r43, [retval0];
	} // callseq 28
	ld.global.u32 	%r45, [%rd30+4];
	st.local.u32 	[%rd2], %r45;
	{ // callseq 29, 0
	.param .b64 param0;
	st.param.b64 	[param0], %rd12;
	.param .b64 param1;
	st.param.b64 	[param1], %rd10;
	.param .b32 retval0;
	call.uni (retval0), 
	vprintf, 
	(
	param0, 
	param1
	);
	ld.param.b32 	%r46, [retval0];
	} // callseq 29
	ld.global.u32 	%r48, [%rd30+8];
	st.local.u32 	[%rd2], %r48;
	{ // callseq 30, 0
	.param .b64 param0;
	st.param.b64 	[param0], %rd12;
	.param .b64 param1;
	st.param.b64 	[param1], %rd10;
	.param .b32 retval0;
	call.uni (retval0), 
	vprintf, 
	(
	param0, 
	param1
	);
	ld.param.b32 	%r49, [retval0];
	} // callseq 30
	ld.global.u32 	%r51, [%rd30+12];
	st.local.u32 	[%rd2], %r51;
	{ // callseq 31, 0
	.param .b64 param0;
	st.param.b64 	[param0], %rd12;
	.param .b64 param1;
	st.param.b64 	[param1], %rd10;
	.param .b32 retval0;
	call.uni (retval0), 
	vprintf, 
	(
	param0, 
	param1
	);
	ld.param.b32 	%r52, [retval0];
	} // callseq 31
	ld.global.u32 	%r54, [%rd30+16];
	st.local.u32 	[%rd2], %r54;
	{ // callseq 32, 0
	.param .b64 param0;
	st.param.b64 	[param0], %rd12;
	.param .b64 param1;
	st.param.b64 	[param1], %rd10;
	.param .b32 retval0;
	call.uni (retval0), 
	vprintf, 
	(
	param0, 
	param1
	);
	ld.param.b32 	%r55, [retval0];
	} // callseq 32
	ld.global.u32 	%r57, [%rd30+20];
	st.local.u32 	[%rd2], %r57;
	{ // callseq 33, 0
	.param .b64 param0;
	st.param.b64 	[param0], %rd12;
	.param .b64 param1;
	st.param.b64 	[param1], %rd10;
	.param .b32 retval0;
	call.uni (retval0), 
	vprintf, 
	(
	param0, 
	param1
	);
	ld.param.b32 	%r58, [retval0];
	} // callseq 33
	ld.global.u32 	%r60, [%rd30+24];
	st.local.u32 	[%rd2], %r60;
	{ // callseq 34, 0
	.param .b64 param0;
	st.param.b64 	[param0], %rd12;
	.param .b64 param1;
	st.param.b64 	[param1], %rd10;
	.param .b32 retval0;
	call.uni (retval0), 
	vprintf, 
	(
	param0, 
	param1
	);
	ld.param.b32 	%r61, [retval0];
	} // callseq 34
	ld.global.u32 	%r63, [%rd30+28];
	st.local.u32 	[%rd2], %r63;
	{ // callseq 35, 0
	.param .b64 param0;
	st.param.b64 	[param0], %rd12;
	.param .b64 param1;
	st.param.b64 	[param1], %rd10;
	.param .b32 retval0;
	call.uni (retval0), 
	vprintf, 
	(
	param0, 
	param1
	);
	ld.param.b32 	%r64, [retval0];
	} // callseq 35
	add.s32 	%r107, %r107, 16;
	add.s64 	%rd30, %rd30, 64;
	setp.ne.s32 	%p3, %r107, 0;
	@%p3 bra 	$L__BB14_3;
$L__BB14_4:
	setp.eq.s32 	%p4, %r1, 0;
	@%p4 bra 	$L__BB14_13;
	and.b32  	%r7, %r16, 7;
	setp.lt.u32 	%p5, %r1, 8;
	@%p5 bra 	$L__BB14_7;
	mul.wide.u32 	%rd14, %r109, 4;
	add.s64 	%rd15, %rd1, %rd14;
	ld.global.u32 	%r66, [%rd15];
	st.local.u32 	[%rd2], %r66;
	mov.u64 	%rd16, $str$5;
	cvta.global.u64 	%rd17, %rd16;
	{ // callseq 36, 0
	.param .b64 param0;
	st.param.b64 	[param0], %rd17;
	.param .b64 param1;
	st.param.b64 	[param1], %rd10;
	.param .b32 retval0;
	call.uni (retval0), 
	vprintf, 
	(
	param0, 
	param1
	);
	ld.param.b32 	%r67, [retval0];
	} // callseq 36
	ld.global.u32 	%r69, [%rd15+4];
	st.local.u32 	[%rd2], %r69;
	{ // callseq 37, 0
	.param .b64 param0;
	st.param.b64 	[param0], %rd17;
	.param .b64 param1;
	st.param.b64 	[param1], %rd10;
	.param .b32 retval0;
	call.uni (retval0), 
	vprintf, 
	(
	param0, 
	param1
	);
	ld.param.b32 	%r70, [retval0];
	} // callseq 37
	ld.global.u32 	%r72, [%rd15+8];
	st.local.u32 	[%rd2], %r72;
	{ // callseq 38, 0
	.param .b64 param0;
	st.param.b64 	[param0], %rd17;
	.param .b64 param1;
	st.param.b64 	[param1], %rd10;
	.param .b32 retval0;
	call.uni (retval0), 
	vprintf, 
	(
	param0, 
	param1
	);
	ld.param.b32 	%r73, [retval0];
	} // callseq 38
	ld.global.u32 	%r75, [%rd15+12];
	st.local.u32 	[%rd2], %r75;
	{ // callseq 39, 0
	.param .b64 param0;
	st.param.b64 	[param0], %rd17;
	.param .b64 param1;
	st.param.b64 	[param1], %rd10;
	.param .b32 retval0;
	call.uni (retval0), 
	vprintf, 
	(
	param0, 
	param1
	);
	ld.param.b32 	%r76, [retval0];
	} // callseq 39
	ld.global.u32 	%r78, [%rd15+16];
	st.local.u32 	[%rd2], %r78;
	{ // callseq 40, 0
	.param .b64 param0;
	st.param.b64 	[param0], %rd17;
	.param .b64 param1;
	st.param.b64 	[param1], %rd10;
	.param .b32 retval0;
	call.uni (retval0), 
	vprintf, 
	(
	param0, 
	param1
	);
	ld.param.b32 	%r79, [retval0];
	} // callseq 40
	ld.global.u32 	%r81, [%rd15+20];
	st.local.u32 	[%rd2], %r81;
	{ // callseq 41, 0
	.param .b64 param0;
	st.param.b64 	[param0], %rd17;
	.param .b64 param1;
	st.param.b64 	[param1], %rd10;
	.param .b32 retval0;
	call.uni (retval0), 
	vprintf, 
	(
	param0, 
	param1
	);
	ld.param.b32 	%r82, [retval0];
	} // callseq 41
	ld.global.u32 	%r84, [%rd15+24];
	st.local.u32 	[%rd2], %r84;
	{ // callseq 42, 0
	.param .b64 param0;
	st.param.b64 	[param0], %rd17;
	.param .b64 param1;
	st.param.b64 	[param1], %rd10;
	.param .b32 retval0;
	call.uni (retval0), 
	vprintf, 
	(
	param0, 
	param1
	);
	ld.param.b32 	%r85, [retval0];
	} // callseq 42
	ld.global.u32 	%r87, [%rd15+28];
	st.local.u32 	[%rd2], %r87;
	{ // callseq 43, 0
	.param .b64 param0;
	st.param.b64 	[param0], %rd17;
	.param .b64 param1;
	st.param.b64 	[param1], %rd10;
	.param .b32 retval0;
	call.uni (retval0), 
	vprintf, 
	(
	param0, 
	param1
	);
	ld.param.b32 	%r88, [retval0];
	} // callseq 43
	add.s32 	%r109, %r109, 8;
$L__BB14_7:
	setp.eq.s32 	%p6, %r7, 0;
	@%p6 bra 	$L__BB14_13;
	and.b32  	%r10, %r16, 3;
	setp.lt.u32 	%p7, %r7, 4;
	@%p7 bra 	$L__BB14_10;
	mul.wide.u32 	%rd19, %r109, 4;
	add.s64 	%rd20, %rd1, %rd19;
	ld.global.u32 	%r90, [%rd20];
	st.local.u32 	[%rd2], %r90;
	mov.u64 	%rd21, $str$5;
	cvta.global.u64 	%rd22, %rd21;
	{ // callseq 44, 0
	.param .b64 param0;
	st.param.b64 	[param0], %rd22;
	.param .b64 param1;
	st.param.b64 	[param1], %rd10;
	.param .b32 retval0;
	call.uni (retval0), 
	vprintf, 
	(
	param0, 
	param1
	);
	ld.param.b32 	%r91, [retval0];
	} // callseq 44
	ld.global.u32 	%r93, [%rd20+4];
	st.local.u32 	[%rd2], %r93;
	{ // callseq 45, 0
	.param .b64 param0;
	st.param.b64 	[param0], %rd22;
	.param .b64 param1;
	st.param.b64 	[param1], %rd10;
	.param .b32 retval0;
	call.uni (retval0), 
	vprintf, 
	(
	param0, 
	param1
	);
	ld.param.b32 	%r94, [retval0];
	} // callseq 45
	ld.global.u32 	%r96, [%rd20+8];
	st.local.u32 	[%rd2], %r96;
	{ // callseq 46, 0
	.param .b64 param0;
	st.param.b64 	[param0], %rd22;
	.param .b64 param1;
	st.param.b64 	[param1], %rd10;
	.param .b32 retval0;
	call.uni (retval0), 
	vprintf, 
	(
	param0, 
	param1
	);
	ld.param.b32 	%r97, [retval0];
	} // callseq 46
	ld.global.u32 	%r99, [%rd20+12];
	st.local.u32 	[%rd2], %r99;
	{ // callseq 47, 0
	.param .b64 param0;
	st.param.b64 	[param0], %rd22;
	.param .b64 param1;
	st.param.b64 	[param1], %rd10;
	.param .b32 retval0;
	call.uni (retval0), 
	vprintf, 
	(
	param0, 
	param1
	);
	ld.param.b32 	%r100, [retval0];
	} // callseq 47
	add.s32 	%r109, %r109, 4;
$L__BB14_10:
	setp.eq.s32 	%p8, %r10, 0;
	@%p8 bra 	$L__BB14_13;
	mul.wide.u32 	%rd24, %r109, 4;
	add.s64 	%rd31, %rd1, %rd24;
	neg.s32 	%r111, %r10;
	mov.u64 	%rd25, $str$5;
$L__BB14_12:
	.pragma "nounroll";
	ld.global.u32 	%r102, [%rd31];
	st.local.u32 	[%rd2], %r102;
	cvta.global.u64 	%rd26, %rd25;
	{ // callseq 48, 0
	.param .b64 param0;
	st.param.b64 	[param0], %rd26;
	.param .b64 param1;
	st.param.b64 	[param1], %rd10;
	.param .b32 retval0;
	call.uni (retval0), 
	vprintf, 
	(
	param0, 
	param1
	);
	ld.param.b32 	%r103, [retval0];
	} // callseq 48
	add.s64 	%rd31, %rd31, 4;
	add.s32 	%r111, %r111, 1;
	setp.ne.s32 	%p9, %r111, 0;
	@%p9 bra 	$L__BB14_12;
$L__BB14_13:
	mov.u64 	%rd28, $str$1;
	cvta.global.u64 	%rd29, %rd28;
	{ // callseq 49, 0
	.param .b64 param0;
	st.param.b64 	[param0], %rd29;
	.param .b64 param1;
	st.param.b64 	[param1], 0;
	.param .b32 retval0;
	call.uni (retval0), 
	vprintf, 
	(
	param0, 
	param1
	);
	ld.param.b32 	%r105, [retval0];
	} // callseq 49
	ret;

}
	// .globl	_Z11PrintDoublePdi
.visible .entry _Z11PrintDoublePdi(
	.param .u64 .ptr .align 1 _Z11PrintDoublePdi_param_0,
	.param .u32 _Z11PrintDoublePdi_param_1
)
{
	.local .align 8 .b8 	__local_depot15[8];
	.reg .b64 	%SP;
	.reg .b64 	%SPL;
	.reg .pred 	%p<10>;
	.reg .b32 	%r<83>;
	.reg .b64 	%rd<32>;
	.reg .b64 	%fd<30>;

	mov.u64 	%SPL, __local_depot15;
	cvta.local.u64 	%SP, %SPL;
	ld.param.u64 	%rd9, [_Z11PrintDoublePdi_param_0];
	ld.param.u32 	%r16, [_Z11PrintDoublePdi_param_1];
	cvta.to.global.u64 	%rd1, %rd9;
	add.u64 	%rd10, %SP, 0;
	add.u64 	%rd2, %SPL, 0;
	setp.lt.s32 	%p1, %r16, 1;
	@%p1 bra 	$L__BB15_13;
	and.b32  	%r1, %r16, 15;
	setp.lt.u32 	%p2, %r16, 16;
	mov.b32 	%r80, 0;
	@%p2 bra 	$L__BB15_4;
	and.b32  	%r80, %r16, 2147483632;
	neg.s32 	%r78, %r80;
	add.s64 	%rd30, %rd1, 64;
	mov.u64 	%rd11, $str$6;
$L__BB15_3:
	.pragma "nounroll";
	ld.global.f64 	%fd1, [%rd30+-64];
	st.local.f64 	[%rd2], %fd1;
	cvta.global.u64 	%rd12, %rd11;
	{ // callseq 50, 0
	.param .b64 param0;
	st.param.b64 	[param0], %rd12;
	.param .b64 param1;
	st.param.b64 	[param1], %rd10;
	.param .b32 retval0;
	call.uni (retval0), 
	vprintf, 
	(
	param0, 
	param1
	);
	ld.param.b32 	%r18, [retval0];
	} // callseq 50
	ld.global.f64 	%fd2, [%rd30+-56];
	st.local.f64 	[%rd2], %fd2;
	{ // callseq 51, 0
	.param .b64 param0;
	st.param.b64 	[param0], %rd12;
	.param .b64 param1;
	st.param.b64 	[param1], %rd10;
	.param .b32 retval0;
	call.uni (retval0), 
	vprintf, 
	(
	param0, 
	param1
	);
	ld.param.b32 	%r20, [retval0];
	} // callseq 51
	ld.global.f64 	%fd3, [%rd30+-48];
	st.local.f64 	[%rd2], %fd3;
	{ // callseq 52, 0
	.param .b64 param0;
	st.param.b64 	[param0], %rd12;
	.param .b64 param1;
	st.param.b64 	[param1], %rd10;
	.param .b32 retval0;
	call.uni (retval0), 
	vprintf, 
	(
	param0, 
	param1
	);
	ld.param.b32 	%r22, [retval0];
	} // callseq 52
	ld.global.f64 	%fd4, [%rd30+-40];
	st.local.f64 	[%rd2], %fd4;
	{ // callseq 53, 0
	.param .b64 param0;
	st.param.b64 	[param0], %rd12;
	.param .b64 param1;
	st.param.b64 	[param1], %rd10;
	.param .b32 retval0;
	call.uni (retval0), 
	vprintf, 
	(
	param0, 
	param1
	);
	ld.param.b32 	%r24, [retval0];
	} // callseq 53
	ld.global.f64 	%fd5, [%rd30+-32];
	st.local.f64 	[%rd2], %fd5;
	{ // callseq 54, 0
	.param .b64 param0;
	st.param.b64 	[param0], %rd12;
	.param .b64 param1;
	st.param.b64 	[param1], %rd10;
	.param .b32 retval0;
	call.uni (retval0), 
	vprintf, 
	(
	param0, 
	param1
	);
	ld.param.b32 	%r26, [retval0];
	} // callseq 54
	ld.global.f64 	%fd6, [%rd30+-24];
	st.local.f64 	[%rd2], %fd6;
	{ // callseq 55, 0
	.param .b64 param0;
	st.param.b64 	[param0], %rd12;
	.param .b64 param1;
	st.param.b64 	[param1], %rd10;
	.param .b32 retval0;
	call.uni (retval0), 
	vprintf, 
	(
	param0, 
	param1
	);
	ld.param.b32 	%r28, [retval0];
	} // callseq 55
	ld.global.f64 	%fd7, [%rd30+-16];
	st.local.f64 	[%rd2], %fd7;
	{ // callseq 56, 0
	.param .b64 param0;
	st.param.b64 	[param0], %rd12;
	.param .b64 param1;
	st.param.b64 	[param1], %rd10;
	.param .b32 retval0;
	call.uni (retval0), 
	vprintf, 
	(
	param0, 
	param1
	);
	ld.param.b32 	%r30, [retval0];
	} // callseq 56
	ld.global.f64 	%fd8, [%rd30+-8];
	st.local.f64 	[%rd2], %fd8;
	{ // callseq 57, 0
	.param .b64 param0;
	st.param.b64 	[param0], %rd12;
	.param .b64 param1;
	st.param.b64 	[param1], %rd10;
	.param .b32 retval0;
	call.uni (retval0), 
	vprintf, 
	(
	param0, 
	param1
	);
	ld.param.b32 	%r32, [retval0];
	} // callseq 57
	ld.global.f64 	%fd9, [%rd30];
	st.local.f64 	[%rd2], %fd9;
	{ // callseq 58, 0
	.param .b64 param0;
	st.param.b64 	[param0], %rd12;
	.param .b64 param1;
	st.param.b64 	[param1], %rd10;
	.param .b32 retval0;
	call.uni (retval0), 
	vprintf, 
	(
	param0, 
	param1
	);
	ld.param.b32 	%r34, [retval0];
	} // callseq 58
	ld.global.f64 	%fd10, [%rd30+8];
	st.local.f64 	[%rd2], %fd10;
	{ // callseq 59, 0
	.param .b64 param0;
	st.param.b64 	[param0], %rd12;
	.param .b64 param1;
	st.param.b64 	[param1], %rd10;
	.param .b32 retval0;
	call.uni (retval0), 
	vprintf, 
	(
	param0, 
	param1
	);
	ld.param.b32 	%r36, [retval0];
	} // callseq 59
	ld.global.f64 	%fd11, [%rd30+16];
	st.local.f64 	[%rd2], %fd11;
	{ // callseq 60, 0
	.param .b64 param0;
	st.param.b64 	[param0], %rd12;
	.param .b64 param1;
	st.param.b64 	[param1], %rd10;
	.param .b32 retval0;
	call.uni (retval0), 
	vprintf, 
	(
	param0, 
	param1
	);
	ld.param.b32 	%r38, [retval0];
	} // callseq 60
	ld.global.f64 	%fd12, [%rd30+24];
	st.local.f64 	[%rd2], %fd12;
	{ // callseq 61, 0
	.param .b64 param0;
	st.param.b64 	[param0], %rd12;
	.param .b64 param1;
	st.param.b64 	[param1], %rd10;
	.param .b32 retval0;
	call.uni (retval0), 
	vprintf, 
	(
	param0, 
	param1
	);
	ld.param.b32 	%r40, [retval0];
	} // callseq 61
	ld.global.f64 	%fd13, [%rd30+32];
	st.local.f64 	[%rd2], %fd13;
	{ // callseq 62, 0
	.param .b64 param0;
	st.param.b64 	[param0], %rd12;
	.param .b64 param1;
	st.param.b64 	[param1], %rd10;
	.param .b32 retval0;
	call.uni (retval0), 
	vprintf, 
	(
	param0, 
	param1
	);
	ld.param.b32 	%r42, [retval0];
	} // callseq 62
	ld.global.f64 	%fd14, [%rd30+40];
	st.local.f64 	[%rd2], %fd14;
	{ // callseq 63, 0
	.param .b64 param0;
	st.param.b64 	[param0], %rd12;
	.param .b64 param1;
	st.param.b64 	[param1], %rd10;
	.param .b32 retval0;
	call.uni (retval0), 
	vprintf, 
	(
	param0, 
	param1
	);
	ld.param.b32 	%r44, [retval0];
	} // callseq 63
	ld.global.f64 	%fd15, [%rd30+48];
	st.local.f64 	[%rd2], %fd15;
	{ // callseq 64, 0
	.param .b64 param0;
	st.param.b64 	[param0], %rd12;
	.param .b64 param1;
	st.param.b64 	[param1], %rd10;
	.param .b32 retval0;
	call.uni (retval0), 
	vprintf, 
	(
	param0, 
	param1
	);
	ld.param.b32 	%r46, [retval0];
	} // callseq 64
	ld.global.f64 	%fd16, [%rd30+56];
	st.local.f64 	[%rd2], %fd16;
	{ // callseq 65, 0
	.param .b64 param0;
	st.param.b64 	[param0], %rd12;
	.param .b64 param1;
	st.param.b64 	[param1], %rd10;
	.param .b32 retval0;
	call.uni (retval0), 
	vprintf, 
	(
	param0, 
	param1
	);
	ld.param.b32 	%r48, [retval0];
	} // callseq 65
	add.s32 	%r78, %r78, 16;
	add.s64 	%rd30, %rd30, 128;
	setp.ne.s32 	%p3, %r78, 0;
	@%p3 bra 	$L__BB15_3;
$L__BB15_4:
	setp.eq.s32 	%p4, %r1, 0;
	@%p4 bra 	$L__BB15_13;
	and.b32  	%r7, %r16, 7;
	setp.lt.u32 	%p5, %r1, 8;
	@%p5 bra 	$L__BB15_7;
	mul.wide.u32 	%rd14, %r80, 8;
	add.s64 	%rd15, %rd1, %rd14;
	ld.global.f64 	%fd17, [%rd15];
	st.local.f64 	[%rd2], %fd17;
	mov.u64 	%rd16, $str$6;
	cvta.global.u64 	%rd17, %rd16;
	add.u64 	%rd18, %SP, 0;
	{ // callseq 66, 0
	.param .b64 param0;
	st.param.b64 	[param0], %rd17;
	.param .b64 param1;
	st.param.b64 	[param1], %rd18;
	.param .b32 retval0;
	call.uni (retval0), 
	vprintf, 
	(
	param0, 
	param1
	);
	ld.param.b32 	%r50, [retval0];
	} // callseq 66
	ld.global.f64 	%fd18, [%rd15+8];
	st.local.f64 	[%rd2], %fd18;
	{ // callseq 67, 0
	.param .b64 param0;
	st.param.b64 	[param0], %rd17;
	.param .b64 param1;
	st.param.b64 	[param1], %rd18;
	.param .b32 retval0;
	call.uni (retval0), 
	vprintf, 
	(
	param0, 
	param1
	);
	ld.param.b32 	%r52, [retval0];
	} // callseq 67
	ld.global.f64 	%fd19, [%rd15+16];
	st.local.f64 	[%rd2], %fd19;
	{ // callseq 68, 0
	.param .b64 param0;
	st.param.b64 	[param0], %rd17;
	.param .b64 param1;
	st.param.b64 	[param1], %rd18;
	.param .b32 retval0;
	call.uni (retval0), 
	vprintf, 
	(
	param0, 
	param1
	);
	ld.param.b32 	%r54, [retval0];
	} // callseq 68
	ld.global.f64 	%fd20, [%rd15+24];
	st.local.f64 	[%rd2], %fd20;
	{ // callseq 69, 0
	.param .b64 param0;
	st.param.b64 	[param0], %rd17;
	.param .b64 param1;
	st.param.b64 	[param1], %rd18;
	.param .b32 retval0;
	call.uni (retval0), 
	vprintf, 
	(
	param0, 
	param1
	);
	ld.param.b32 	%r56, [retval0];
	} // callseq 69
	ld.global.f64 	%fd21, [%rd15+32];
	st.local.f64 	[%rd2], %fd21;
	{ // callseq 70, 0
	.param .b64 param0;
	st.param.b64 	[param0], %rd17;
	.param .b64 param1;
	st.param.b64 	[param1], %rd18;
	.param .b32 retval0;
	call.uni (retval0), 
	vprintf, 
	(
	param0, 
	param1
	);
	ld.param.b32 	%r58, [retval0];
	} // callseq 70
	ld.global.f64 	%fd22, [%rd15+40];
	st.local.f64 	[%rd2], %fd22;
	{ // callseq 71, 0
	.param .b64 param0;
	st.param.b64 	[param0], %rd17;
	.param .b64 param1;
	st.param.b64 	[param1], %rd18;
	.param .b32 retval0;
	call.uni (retval0), 
	vprintf, 
	(
	param0, 
	param1
	);
	ld.param.b32 	%r60, [retval0];
	} // callseq 71
	ld.global.f64 	%fd23, [%rd15+48];
	st.local.f64 	[%rd2], %fd23;
	{ // callseq 72, 0
	.param .b64 param0;
	st.param.b64 	[param0], %rd17;
	.param .b64 param1;
	st.param.b64 	[param1], %rd18;
	.param .b32 retval0;
	call.uni (retval0), 
	vprintf, 
	(
	param0, 
	param1
	);
	ld.param.b32 	%r62, [retval0];
	} // callseq 72
	ld.global.f64 	%fd24, [%rd15+56];
	st.local.f64 	[%rd2], %fd24;
	{ // callseq 73, 0
	.param .b64 param0;
	st.param.b64 	[param0], %rd17;
	.param .b64 param1;
	st.param.b64 	[param1], %rd18;
	.param .b32 retval0;
	call.uni (retval0), 
	vprintf, 
	(
	param0, 
	param1
	);
	ld.param.b32 	%r64, [retval0];
	} // callseq 73
	add.s32 	%r80, %r80, 8;
$L__BB15_7:
	setp.eq.s32 	%p6, %r7, 0;
	@%p6 bra 	$L__BB15_13;
	and.b32  	%r10, %r16, 3;
	setp.lt.u32 	%p7, %r7, 4;
	@%p7 bra 	$L__BB15_10;
	mul.wide.u32 	%rd19, %r80, 8;
	add.s64 	%rd20, %rd1, %rd19;
	ld.global.f64 	%fd25, [%rd20];
	st.local.f64 	[%rd2], %fd25;
	mov.u64 	%rd21, $str$6;
	cvta.global.u64 	%rd22, %rd21;
	add.u64 	%rd23, %SP, 0;
	{ // callseq 74, 0
	.param .b64 param0;
	st.param.b64 	[param0], %rd22;
	.param .b64 param1;
	st.param.b64 	[param1], %rd23;
	.param .b32 retval0;
	call.uni (retval0), 
	vprintf, 
	(
	param0, 
	param1
	);
	ld.param.b32 	%r66, [retval0];
	} // callseq 74
	ld.global.f64 	%fd26, [%rd20+8];
	st.local.f64 	[%rd2], %fd26;
	{ // callseq 75, 0
	.param .b64 param0;
	st.param.b64 	[param0], %rd22;
	.param .b64 param1;
	st.param.b64 	[param1], %rd23;
	.param .b32 retval0;
	call.uni (retval0), 
	vprintf, 
	(
	param0, 
	param1
	);
	ld.param.b32 	%r68, [retval0];
	} // callseq 75
	ld.global.f64 	%fd27, [%rd20+16];
	st.local.f64 	[%rd2], %fd27;
	{ // callseq 76, 0
	.param .b64 param0;
	st.param.b64 	[param0], %rd22;
	.param .b64 param1;
	st.param.b64 	[param1], %rd23;
	.param .b32 retval0;
	call.uni (retval0), 
	vprintf, 
	(
	param0, 
	param1
	);
	ld.param.b32 	%r70, [retval0];
	} // callseq 76
	ld.global.f64 	%fd28, [%rd20+24];
	st.local.f64 	[%rd2], %fd28;
	{ // callseq 77, 0
	.param .b64 param0;
	st.param.b64 	[param0], %rd22;
	.param .b64 param1;
	st.param.b64 	[param1], %rd23;
	.param .b32 retval0;
	call.uni (retval0), 
	vprintf, 
	(
	param0, 
	param1
	);
	ld.param.b32 	%r72, [retval0];
	} // callseq 77
	add.s32 	%r80, %r80, 4;
$L__BB15_10:
	setp.eq.s32 	%p8, %r10, 0;
	@%p8 bra 	$L__BB15_13;
	mul.wide.u32 	%rd24, %r80, 8;
	add.s64 	%rd31, %rd1, %rd24;
	neg.s32 	%r82, %r10;
	mov.u64 	%rd25, $str$6;
	add.u64 	%rd27, %SP, 0;
$L__BB15_12:
	.pragma "nounroll";
	ld.global.f64 	%fd29, [%rd31];
	st.local.f64 	[%rd2], %fd29;
	cvta.global.u64 	%rd26, %rd25;
	{ // callseq 78, 0
	.param .b64 param0;
	st.param.b64 	[param0], %rd26;
	.param .b64 param1;
	st.param.b64 	[param1], %rd27;
	.param .b32 retval0;
	call.uni (retval0), 
	vprintf, 
	(
	param0, 
	param1
	);
	ld.param.b32 	%r74, [retval0];
	} // callseq 78
	add.s64 	%rd31, %rd31, 8;
	add.s32 	%r82, %r82, 1;
	setp.ne.s32 	%p9, %r82, 0;
	@%p9 bra 	$L__BB15_12;
$L__BB15_13:
	mov.u64 	%rd28, $str$1;
	cvta.global.u64 	%rd29, %rd28;
	{ // callseq 79, 0
	.param .b64 param0;
	st.param.b64 	[param0], %rd29;
	.param .b64 param1;
	st.param.b64 	[param1], 0;
	.param .b32 retval0;
	call.uni (retval0), 
	vprintf, 
	(
	param0, 
	param1
	);
	ld.param.b32 	%r76, [retval0];
	} // callseq 79
	ret;

}


// ===== COMPILED SASS (sm_100) =====

	.target	sm_100

	.elftype	@"ET_EXEC"


//--------------------- .note.nv.tkinfo           --------------------------
	.section	.note.nv.tkinfo,"",@"SHT_NOTE"
	.sectionflags	@"SHF_NOTE_NV_TKINFO"
	.tkinfo
        /*0018*/ 	.word	0x00000002
        /*0030*/ 	.string	""
        /*0030*/ 	.string	"ptxas"
        /*0030*/ 	.string	"Cuda compilation tools, release 13.0, V13.0.88"
        /*0030*/ 	.string	"Build cuda_13.0.r13.0/compiler.36424714_0"
        /*0030*/ 	.string	"-arch sm_100 -m 64 "



//--------------------- .note.nv.cuinfo           --------------------------
	.section	.note.nv.cuinfo,"",@"SHT_NOTE"
	.sectionflags	@"SHF_NOTE_NV_CUINFO"
        /*0018*/ 	.short	0x0002
        /*001a*/ 	.short	0x0064
        /*001c*/ 	.short	0x0082
	.zero		2


//--------------------- .nv.info                  --------------------------
	.section	.nv.info,"",@"SHT_CUDA_INFO"
	.align	4


	//----- nvinfo : EIATTR_REGCOUNT
	.align		4
        /*0000*/ 	.byte	0x04, 0x2f
        /*0002*/ 	.short	(.L_8 - .L_7)
	.align		4
.L_7:
        /*0004*/ 	.word	index@(_Z6GetSumPdiS_)
        /*0008*/ 	.word	0x00000015


	//----- nvinfo : EIATTR_FRAME_SIZE
	.align		4
.L_8:
        /*000c*/ 	.byte	0x04, 0x11
        /*000e*/ 	.short	(.L_10 - .L_9)
	.align		4
.L_9:
        /*0010*/ 	.word	index@(_Z6GetSumPdiS_)
        /*0014*/ 	.word	0x00000000


	//----- nvinfo : EIATTR_REGCOUNT
	.align		4
.L_10:
        /*0018*/ 	.byte	0x04, 0x2f
        /*001a*/ 	.short	(.L_12 - .L_11)
	.align		4
.L_11:
        /*001c*/ 	.word	index@(_Z11GetMaxIndexPdiPi)
        /*0020*/ 	.word	0x0000001d


	//----- nvinfo : EIATTR_FRAME_SIZE
	.align		4
.L_12:
        /*0024*/ 	.byte	0x04, 0x11
        /*0026*/ 	.short	(.L_14 - .L_13)
	.align		4
.L_13:
        /*0028*/ 	.word	index@(_Z11GetMaxIndexPdiPi)
        /*002c*/ 	.word	0x00000008


	//----- nvinfo : EIATTR_REGCOUNT
	.align		4
.L_14:
        /*0030*/ 	.byte	0x04, 0x2f
        /*0032*/ 	.short	(.L_16 - .L_15)
	.align		4
.L_15:
        /*0034*/ 	.word	index@(_Z12CheckCorrectPdiPiS_)
        /*0038*/ 	.word	0x00000018


	//----- nvinfo : EIATTR_FRAME_SIZE
	.align		4
.L_16:
        /*003c*/ 	.byte	0x04, 0x11
        /*003e*/ 	.short	(.L_18 - .L_17)
	.align		4
.L_17:
        /*0040*/ 	.word	index@(_Z12CheckCorrectPdiPiS_)
        /*0044*/ 	.word	0x00000008


	//----- nvinfo : EIATTR_REGCOUNT
	.align		4
.L_18:
        /*0048*/ 	.byte	0x04, 0x2f
        /*004a*/ 	.short	(.L_20 - .L_19)
	.align		4
.L_19:
        /*004c*/ 	.word	index@(_Z19GetOutputLayerDeltaPdS_S_ii)
        /*0050*/ 	.word	0x0000000a


	//----- nvinfo : EIATTR_FRAME_SIZE
	.align		4
.L_20:
        /*0054*/ 	.byte	0x04, 0x11
        /*0056*/ 	.short	(.L_22 - .L_21)
	.align		4
.L_21:
        /*0058*/ 	.word	index@(_Z19GetOutputLayerDeltaPdS_S_ii)
        /*005c*/ 	.word	0x00000000


	//----- nvinfo : EIATTR_REGCOUNT
	.align		4
.L_22:
        /*0060*/ 	.byte	0x04, 0x2f
        /*0062*/ 	.short	(.L_24 - .L_23)
	.align		4
.L_23:
        /*0064*/ 	.word	index@(_Z19GetHiddenLayerDeltaPdS_S_S_i)
        /*0068*/ 	.word	0x00000010


	//----- nvinfo : EIATTR_FRAME_SIZE
	.align		4
.L_24:
        /*006c*/ 	.byte	0x04, 0x11
        /*006e*/ 	.short	(.L_26 - .L_25)
	.align		4
.L_25:
        /*0070*/ 	.word	index@(_Z19GetHiddenLayerDeltaPdS_S_S_i)
        /*0074*/ 	.word	0x00000000


	//----- nvinfo : EIATTR_REGCOUNT
	.align		4
.L_26:
        /*0078*/ 	.byte	0x04, 0x2f
        /*007a*/ 	.short	(.L_28 - .L_27)
	.align		4
.L_27:
        /*007c*/ 	.word	index@(_Z12UpdateWeightPdS_S_S_S_iid)
        /*0080*/ 	.word	0x00000012


	//----- nvinfo : EIATTR_FRAME_SIZE
	.align		4
.L_28:
        /*0084*/ 	.byte	0x04, 0x11
        /*0086*/ 	.short	(.L_30 - .L_29)
	.align		4
.L_29:
        /*0088*/ 	.word	index@(_Z12UpdateWeightPdS_S_S_S_iid)
        /*008c*/ 	.word	0x00000000


	//----- nvinfo : EIATTR_REGCOUNT
	.align		4
.L_30:
        /*0090*/ 	.byte	0x04, 0x2f
        /*0092*/ 	.short	(.L_32 - .L_31)
	.align		4
.L_31:
        /*0094*/ 	.word	index@(_Z7SigmoidPdi)
        /*0098*/ 	.word	0x00000010


	//----- nvinfo : EIATTR_FRAME_SIZE
	.align		4
.L_32:
        /*009c*/ 	.byte	0x04, 0x11
        /*009e*/ 	.short	(.L_34 - .L_33)
	.align		4
.L_33:
        /*00a0*/ 	.word	index@($__internal_1_$__cuda_sm20_dblrcp_rn_slowpath_v3)
        /*00a4*/ 	.word	0x00000000


	//----- nvinfo : EIATTR_FRAME_SIZE
	.align		4
.L_34:
        /*00a8*/ 	.byte	0x04, 0x11
        /*00aa*/ 	.short	(.L_36 - .L_35)
	.align		4
.L_35:
        /*00ac*/ 	.word	index@(_Z7SigmoidPdi)
        /*00b0*/ 	.word	0x00000000


	//----- nvinfo : EIATTR_REGCOUNT
	.align		4
.L_36:
        /*00b4*/ 	.byte	0x04, 0x2f
        /*00b6*/ 	.short	(.L_38 - .L_37)
	.align		4
.L_37:
        /*00b8*/ 	.word	index@(_Z11ExponentialPdi)
        /*00bc*/ 	.word	0x0000000e


	//----- nvinfo : EIATTR_FRAME_SIZE
	.align		4
.L_38:
        /*00c0*/ 	.byte	0x04, 0x11
        /*00c2*/ 	.short	(.L_40 - .L_39)
	.align		4
.L_39:
        /*00c4*/ 	.word	index@(_Z11ExponentialPdi)
        /*00c8*/ 	.word	0x00000000


	//----- nvinfo : EIATTR_REGCOUNT
	.align		4
.L_40:
        /*00cc*/ 	.byte	0x04, 0x2f
        /*00ce*/ 	.short	(.L_42 - .L_41)
	.align		4
.L_41:
        /*00d0*/ 	.word	index@(_Z7SoftmaxPdS_i)
        /*00d4*/ 	.word	0x0000001a


	//----- nvinfo : EIATTR_FRAME_SIZE
	.align		4
.L_42:
        /*00d8*/ 	.byte	0x04, 0x11
        /*00da*/ 	.short	(.L_44 - .L_43)
	.align		4
.L_43:
        /*00dc*/ 	.word	index@($__internal_0_$__cuda_sm20_div_rn_f64_full)
        /*00e0*/ 	.word	0x00000000


	//----- nvinfo : EIATTR_FRAME_SIZE
	.align		4
.L_44:
        /*00e4*/ 	.byte	0x04, 0x11
        /*00e6*/ 	.short	(.L_46 - .L_45)
	.align		4
.L_45:
        /*00e8*/ 	.word	index@(_Z7SoftmaxPdS_i)
        /*00ec*/ 	.word	0x00000000


	//----- nvinfo : EIATTR_REGCOUNT
	.align		4
.L_46:
        /*00f0*/ 	.byte	0x04, 0x2f
        /*00f2*/ 	.short	(.L_48 - .L_47)
	.align		4
.L_47:
        /*00f4*/ 	.word	index@(_Z13WaituntilZeroPiiiiii)
        /*00f8*/ 	.word	0x00000004


	//----- nvinfo : EIATTR_FRAME_SIZE
	.align		4
.L_48:
        /*00fc*/ 	.byte	0x04, 0x11
        /*00fe*/ 	.short	(.L_50 - .L_49)
	.align		4
.L_49:
        /*0100*/ 	.word	index@(_Z13WaituntilZeroPiiiiii)
        /*0104*/ 	.word	0x00000000


	//----- nvinfo : EIATTR_REGCOUNT
	.align		4
.L_50:
        /*0108*/ 	.byte	0x04, 0x2f
        /*010a*/ 	.short	(.L_52 - .L_51)
	.align		4
.L_51:
        /*010c*/ 	.word	index@(_Z12WaituntilOnePiiiiii)
        /*0110*/ 	.word	0x00000004


	//----- nvinfo : EIATTR_FRAME_SIZE
	.align		4
.L_52:
        /*0114*/ 	.byte	0x04, 0x11
        /*0116*/ 	.short	(.L_54 - .L_53)
	.align		4
.L_53:
        /*0118*/ 	.word	index@(_Z12WaituntilOnePiiiiii)
        /*011c*/ 	.word	0x00000000


	//----- nvinfo : EIATTR_REGCOUNT
	.align		4
.L_54:
        /*0120*/ 	.byte	0x04, 0x2f
        /*0122*/ 	.short	(.L_56 - .L_55)
	.align		4
.L_55:
        /*0124*/ 	.word	index@(_Z7SetFlagPii)
        /*0128*/ 	.word	0x00000008


	//----- nvinfo : EIATTR_FRAME_SIZE
	.align		4
.L_56:
        /*012c*/ 	.byte	0x04, 0x11
        /*012e*/ 	.short	(.L_58 - .L_57)
	.align		4
.L_57:
        /*0130*/ 	.word	index@(_Z7SetFlagPii)
        /*0134*/ 	.word	0x00000000


	//----- nvinfo : EIATTR_REGCOUNT
	.align		4
.L_58:
        /*0138*/ 	.byte	0x04, 0x2f
        /*013a*/ 	.short	(.L_60 - .L_59)
	.align		4
.L_59:
        /*013c*/ 	.word	index@(_Z7PrintFwiii)
        /*0140*/ 	.word	0x00000018


	//----- nvinfo : EIATTR_FRAME_SIZE
	.align		4
.L_60:
        /*0144*/ 	.byte	0x04, 0x11
        /*0146*/ 	.short	(.L_62 - .L_61)
	.align		4
.L_61:
        /*0148*/ 	.word	index@(_Z7PrintFwiii)
        /*014c*/ 	.word	0x00000010


	//----- nvinfo : EIATTR_REGCOUNT
	.align		4
.L_62:
        /*0150*/ 	.byte	0x04, 0x2f
        /*0152*/ 	.short	(.L_64 - .L_63)
	.align		4
.L_63:
        /*0154*/ 	.word	index@(_Z7PrintBwiii)
        /*0158*/ 	.word	0x00000018


	//----- nvinfo : EIATTR_FRAME_SIZE
	.align		4
.L_64:
        /*015c*/ 	.byte	0x04, 0x11
        /*015e*/ 	.short	(.L_66 - .L_65)
	.align		4
.L_65:
        /*0160*/ 	.word	index@(_Z7PrintBwiii)
        /*0164*/ 	.word	0x00000010


	//----- nvinfo : EIATTR_REGCOUNT
	.align		4
.L_66:
        /*0168*/ 	.byte	0x04, 0x2f
        /*016a*/ 	.short	(.L_68 - .L_67)
	.align		4
.L_67:
        /*016c*/ 	.word	index@(_Z8PrintIntPii)
        /*0170*/ 	.word	0x0000001b


	//----- nvinfo : EIATTR_FRAME_SIZE
	.align		4
.L_68:
        /*0174*/ 	.byte	0x04, 0x11
        /*0176*/ 	.short	(.L_70 - .L_69)
	.align		4
.L_69:
        /*0178*/ 	.word	index@(_Z8PrintIntPii)
        /*017c*/ 	.word	0x00000008


	//----- nvinfo : EIATTR_REGCOUNT
	.align		4
.L_70:
        /*0180*/ 	.byte	0x04, 0x2f
        /*0182*/ 	.short	(.L_72 - .L_71)
	.align		4
.L_71:
        /*0184*/ 	.word	index@(_Z11PrintDoublePdi)
        /*0188*/ 	.word	0x0000001b


	//----- nvinfo : EIATTR_FRAME_SIZE
	.align		4
.L_72:
        /*018c*/ 	.byte	0x04, 0x11
        /*018e*/ 	.short	(.L_74 - .L_73)
	.align		4
.L_73:
        /*0190*/ 	.word	index@(_Z11PrintDoublePdi)
        /*0194*/ 	.word	0x00000008


	//----- nvinfo : EIATTR_MIN_STACK_SIZE
	.align		4
.L_74:
        /*0198*/ 	.byte	0x04, 0x12
        /*019a*/ 	.short	(.L_76 - .L_75)
	.align		4
.L_75:
        /*019c*/ 	.word	index@(_Z11PrintDoublePdi)
        /*01a0*/ 	.word	0x00000008


	//----- nvinfo : EIATTR_MIN_STACK_SIZE
	.align		4
.L_76:
        /*01a4*/ 	.byte	0x04, 0x12
        /*01a6*/ 	.short	(.L_78 - .L_77)
	.align		4
.L_77:
        /*01a8*/ 	.word	index@(_Z8PrintIntPii)
        /*01ac*/ 	.word	0x00000008


	//----- nvinfo : EIATTR_MIN_STACK_SIZE
	.align		4
.L_78:
        /*01b0*/ 	.byte	0x04, 0x12
        /*01b2*/ 	.short	(.L_80 - .L_79)
	.align		4
.L_79:
        /*01b4*/ 	.word	index@(_Z7PrintBwiii)
        /*01b8*/ 	.word	0x00000010


	//----- nvinfo : EIATTR_MIN_STACK_SIZE
	.align		4
.L_80:
        /*01bc*/ 	.byte	0x04, 0x12
        /*01be*/ 	.short	(.L_82 - .L_81)
	.align		4
.L_81:
        /*01c0*/ 	.word	index@(_Z7PrintFwiii)
        /*01c4*/ 	.word	0x00000010


	//----- nvinfo : EIATTR_MIN_STACK_SIZE
	.align		4
.L_82:
        /*01c8*/ 	.byte	0x04, 0x12
        /*01ca*/ 	.short	(.L_84 - .L_83)
	.align		4
.L_83:
        /*01cc*/ 	.word	index@(_Z7SetFlagPii)
        /*01d0*/ 	.word	0x00000000


	//----- nvinfo : EIATTR_MIN_STACK_SIZE
	.align		4
.L_84:
        /*01d4*/ 	.byte	0x04, 0x12
        /*01d6*/ 	.short	(.L_86 - .L_85)
	.align		4
.L_85:
        /*01d8*/ 	.word	index@(_Z12WaituntilOnePiiiiii)
        /*01dc*/ 	.word	0x00000000


	//----- nvinfo : EIATTR_MIN_STACK_SIZE
	.align		4
.L_86:
        /*01e0*/ 	.byte	0x04, 0x12
        /*01e2*/ 	.short	(.L_88 - .L_87)
	.align		4
.L_87:
        /*01e4*/ 	.word	index@(_Z13WaituntilZeroPiiiiii)
        /*01e8*/ 	.word	0x00000000


	//----- nvinfo : EIATTR_MIN_STACK_SIZE
	.align		4
.L_88:
        /*01ec*/ 	.byte	0x04, 0x12
        /*01ee*/ 	.short	(.L_90 - .L_89)
	.align		4
.L_89:
        /*01f0*/ 	.word	index@(_Z7SoftmaxPdS_i)
        /*01f4*/ 	.word	0x00000000


	//----- nvinfo : EIATTR_MIN_STACK_SIZE
	.align		4
.L_90:
        /*01f8*/ 	.byte	0x04, 0x12
        /*01fa*/ 	.short	(.L_92 - .L_91)
	.align		4
.L_91:
        /*01fc*/ 	.word	index@(_Z11ExponentialPdi)
        /*0200*/ 	.word	0x00000000


	//----- nvinfo : EIATTR_MIN_STACK_SIZE
	.align		4
.L_92:
        /*0204*/ 	.byte	0x04, 0x12
        /*0206*/ 	.short	(.L_94 - .L_93)
	.align		4
.L_93:
        /*0208*/ 	.word	index@(_Z7SigmoidPdi)
        /*020c*/ 	.word	0x00000000


	//----- nvinfo : EIATTR_MIN_STACK_SIZE
	.align		4
.L_94:
        /*0210*/ 	.byte	0x04, 0x12
        /*0212*/ 	.short	(.L_96 - .L_95)
	.align		4
.L_95:
        /*0214*/ 	.word	index@(_Z12UpdateWeightPdS_S_S_S_iid)
        /*0218*/ 	.word	0x00000000


	//----- nvinfo : EIATTR_MIN_STACK_SIZE
	.align		4
.L_96:
        /*021c*/ 	.byte	0x04, 0x12
        /*021e*/ 	.short	(.L_98 - .L_97)
	.align		4
.L_97:
        /*0220*/ 	.word	index@(_Z19GetHiddenLayerDeltaPdS_S_S_i)
        /*0224*/ 	.word	0x00000000


	//----- nvinfo : EIATTR_MIN_STACK_SIZE
	.align		4
.L_98:
        /*0228*/ 	.byte	0x04, 0x12
        /*022a*/ 	.short	(.L_100 - .L_99)
	.align		4
.L_99:
        /*022c*/ 	.word	index@(_Z19GetOutputLayerDeltaPdS_S_ii)
        /*0230*/ 	.word	0x00000000


	//----- nvinfo : EIATTR_MIN_STACK_SIZE
	.align		4
.L_100:
        /*0234*/ 	.byte	0x04, 0x12
        /*0236*/ 	.short	(.L_102 - .L_101)
	.align		4
.L_101:
        /*0238*/ 	.word	index@(_Z12CheckCorrectPdiPiS_)
        /*023c*/ 	.word	0x00000008


	//----- nvinfo : EIATTR_MIN_STACK_SIZE
	.align		4
.L_102:
        /*0240*/ 	.byte	0x04, 0x12
        /*0242*/ 	.short	(.L_104 - .L_103)
	.align		4
.L_103:
        /*0244*/ 	.word	index@(_Z11GetMaxIndexPdiPi)
        /*0248*/ 	.word	0x00000008


	//----- nvinfo : EIATTR_MIN_STACK_SIZE
	.align		4
.L_104:
        /*024c*/ 	.byte	0x04, 0x12
        /*024e*/ 	.short	(.L_106 - .L_105)
	.align		4
.L_105:
        /*0250*/ 	.word	index@(_Z6GetSumPdiS_)
        /*0254*/ 	.word	0x00000000
.L_106:


//--------------------- .nv.compat                --------------------------
	.section	.nv.compat,"",@"SHT_CUDA_COMPAT_INFO"
	.align	4
        /*0000*/ 	.byte	0x02, 0x09, 0x00, 0x00, 0x02, 0x02, 0x01, 0x00, 0x02, 0x05, 0x05, 0x00, 0x03, 0x07, 0x01, 0x01
        /*0010*/ 	.byte	0x02, 0x03, 0x00, 0x00, 0x02, 0x06, 0x01, 0x00, 0x04, 0x0b, 0x08, 0x00, 0x01, 0x00, 0x00, 0x00
        /*0020*/ 	.byte	0x00, 0x00, 0x00, 0x00


//--------------------- .nv.info._Z11PrintDoublePdi --------------------------
	.section	.nv.info._Z11PrintDoublePdi,"",@"SHT_CUDA_INFO"
	.sectionflags	@""
	.align	4


	//----- nvinfo : EIATTR_CUDA_API_VERSION
	.align		4
        /*0000*/ 	.byte	0x04, 0x37
        /*0002*/ 	.short	(.L_108 - .L_107)
.L_107:
        /*0004*/ 	.word	0x00000082


	//----- nvinfo : EIATTR_KPARAM_INFO
	.align		4
.L_108:
        /*0008*/ 	.byte	0x04, 0x17
        /*000a*/ 	.short	(.L_110 - .L_109)
.L_109:
        /*000c*/ 	.word	0x00000000
        /*0010*/ 	.short	0x0001
        /*0012*/ 	.short	0x0008
        /*0014*/ 	.byte	0x00, 0xf0, 0x11, 0x00


	//----- nvinfo : EIATTR_KPARAM_INFO
	.align		4
.L_110:
        /*0018*/ 	.byte	0x04, 0x17
        /*001a*/ 	.short	(.L_112 - .L_111)
.L_111:
        /*001c*/ 	.word	0x00000000
        /*0020*/ 	.short	0x0000
        /*0022*/ 	.short	0x0000
        /*0024*/ 	.byte	0x00, 0xf5, 0x21, 0x00


	//----- nvinfo : EIATTR_SPARSE_MMA_MASK
	.align		4
.L_112:
        /*0028*/ 	.byte	0x03, 0x50
        /*002a*/ 	.short	0x0000


	//----- nvinfo : EIATTR_MAXREG_COUNT
	.align		4
        /*002c*/ 	.byte	0x03, 0x1b
        /*002e*/ 	.short	0x00ff


	//----- nvinfo : EIATTR_EXTERNS
	.align		4
        /*0030*/ 	.byte	0x04, 0x0f
        /*0032*/ 	.short	(.L_114 - .L_113)


	//   ....[0]....
	.align		4
.L_113:
        /*0034*/ 	.word	index@(vprintf)


	//----- nvinfo : EIATTR_MERCURY_ISA_VERSION
	.align		4
.L_114:
        /*0038*/ 	.byte	0x03, 0x5f
        /*003a*/ 	.short	0x0101


	//----- nvinfo : EIATTR_VRC_CTA_INIT_COUNT
	.align		4
        /*003c*/ 	.byte	0x02, 0x4a
	.zero		1
	.zero		1


	//----- nvinfo : EIATTR_SYSCALL_OFFSETS
	.align		4
        /*0040*/ 	.byte	0x04, 0x46
        /*0042*/ 	.short	(.L_116 - .L_115)


	//   ....[0]....
.L_115:
        /*0044*/ 	.word	0x00000250


	//   ....[1]....
        /*0048*/ 	.word	0x000002f0


	//   ....[2]....
        /*004c*/ 	.word	0x00000390


	//   ....[3]....
        /*0050*/ 	.word	0x00000430


	//   ....[4]....
        /*0054*/ 	.word	0x000004d0


	//   ....[5]....
        /*0058*/ 	.word	0x00000570


	//   ....[6]....
        /*005c*/ 	.word	0x00000610


	//   ....[7]....
        /*0060*/ 	.word	0x000006b0


	//   ....[8]....
        /*0064*/ 	.word	0x00000750


	//   ....[9]....
        /*0068*/ 	.word	0x000007f0


	//   ....[10]....
        /*006c*/ 	.word	0x00000890


	//   ....[11]....
        /*0070*/ 	.word	0x00000930


	//   ....[12]....
        /*0074*/ 	.word	0x000009d0


	//   ....[13]....
        /*0078*/ 	.word	0x00000a70


	//   ....[14]....
        /*007c*/ 	.word	0x00000b10


	//   ....[15]....
        /*0080*/ 	.word	0x00000bb0


	//   ....[16]....
        /*0084*/ 	.word	0x00000d40


	//   ....[17]....
        /*0088*/ 	.word	0x00000de0


	//   ....[18]....
        /*008c*/ 	.word	0x00000e80


	//   ....[19]....
        /*0090*/ 	.word	0x00000f20


	//   ....[20]....
        /*0094*/ 	.word	0x00000fc0


	//   ....[21]....
        /*0098*/ 	.word	0x00001060


	//   ....[22]....
        /*009c*/ 	.word	0x00001100


	//   ....[23]....
        /*00a0*/ 	.word	0x000011a0


	//   ....[24]....
        /*00a4*/ 	.word	0x000012e0


	//   ....[25]....
        /*00a8*/ 	.word	0x00001380


	//   ....[26]....
        /*00ac*/ 	.word	0x00001420


	//   ....[27]....
        /*00b0*/ 	.word	0x000014c0


	//   ....[28]....
        /*00b4*/ 	.word	0x00001620


	//   ....[29]....
        /*00b8*/ 	.word	0x000016f0


	//----- nvinfo : EIATTR_EXIT_INSTR_OFFSETS
	.align		4
.L_116:
        /*00bc*/ 	.byte	0x04, 0x1c
        /*00be*/ 	.short	(.L_118 - .L_117)


	//   ....[0]....
.L_117:
        /*00c0*/ 	.word	0x00001700


	//----- nvinfo : EIATTR_CRS_STACK_SIZE
	.align		4
.L_118:
        /*00c4*/ 	.byte	0x04, 0x1e
        /*00c6*/ 	.short	(.L_120 - .L_119)
.L_119:
        /*00c8*/ 	.word	0x00000000


	//----- nvinfo : EIATTR_CBANK_PARAM_SIZE
	.align		4
.L_120:
        /*00cc*/ 	.byte	0x03, 0x19
        /*00ce*/ 	.short	0x000c


	//----- nvinfo : EIATTR_PARAM_CBANK
	.align		4
        /*00d0*/ 	.byte	0x04, 0x0a
        /*00d2*/ 	.short	(.L_122 - .L_121)
	.align		4
.L_121:
        /*00d4*/ 	.word	index@(.nv.constant0._Z11PrintDoublePdi)
        /*00d8*/ 	.short	0x0380
        /*00da*/ 	.short	0x000c


	//----- nvinfo : EIATTR_SW_WAR
	.align		4
.L_122:
        /*00dc*/ 	.byte	0x04, 0x36
        /*00de*/ 	.short	(.L_124 - .L_123)
.L_123:
        /*00e0*/ 	.word	0x00000008
.L_124:


//--------------------- .nv.info._Z8PrintIntPii   --------------------------
	.section	.nv.info._Z8PrintIntPii,"",@"SHT_CUDA_INFO"
	.sectionflags	@""
	.align	4


	//----- nvinfo : EIATTR_CUDA_API_VERSION
	.align		4
        /*0000*/ 	.byte	0x04, 0x37
        /*0002*/ 	.short	(.L_126 - .L_125)
.L_125:
        /*0004*/ 	.word	0x00000082


	//----- nvinfo : EIATTR_KPARAM_INFO
	.align		4
.L_126:
        /*0008*/ 	.byte	0x04, 0x17
        /*000a*/ 	.short	(.L_128 - .L_127)
.L_127:
        /*000c*/ 	.word	0x00000000
        /*0010*/ 	.short	0x0001
        /*0012*/ 	.short	0x0008
        /*0014*/ 	.byte	0x00, 0xf0, 0x11, 0x00


	//----- nvinfo : EIATTR_KPARAM_INFO
	.align		4
.L_128:
        /*0018*/ 	.byte	0x04, 0x17
        /*001a*/ 	.short	(.L_130 - .L_129)
.L_129:
        /*001c*/ 	.word	0x00000000
        /*0020*/ 	.short	0x0000
        /*0022*/ 	.short	0x0000
        /*0024*/ 	.byte	0x00, 0xf5, 0x21, 0x00


	//----- nvinfo : EIATTR_SPARSE_MMA_MASK
	.align		4
.L_130:
        /*0028*/ 	.byte	0x03, 0x50
        /*002a*/ 	.short	0x0000


	//----- nvinfo : EIATTR_MAXREG_COUNT
	.align		4
        /*002c*/ 	.byte	0x03, 0x1b
        /*002e*/ 	.short	0x00ff


	//----- nvinfo : EIATTR_EXTERNS
	.align		4
        /*0030*/ 	.byte	0x04, 0x0f
        /*0032*/ 	.short	(.L_132 - .L_131)


	//   ....[0]....
	.align		4
.L_131:
        /*0034*/ 	.word	index@(vprintf)


	//----- nvinfo : EIATTR_MERCURY_ISA_VERSION
	.align		4
.L_132:
        /*0038*/ 	.byte	0x03, 0x5f
        /*003a*/ 	.short	0x0101


	//----- nvinfo : EIATTR_VRC_CTA_INIT_COUNT
	.align		4
        /*003c*/ 	.byte	0x02, 0x4a
	.zero		1
	.zero		1


	//----- nvinfo : EIATTR_SYSCALL_OFFSETS
	.align		4
        /*0040*/ 	.byte	0x04, 0x46
        /*0042*/ 	.short	(.L_134 - .L_133)


	//   ....[0]....
.L_133:
        /*0044*/ 	.word	0x00000250


	//   ....[1]....
        /*0048*/ 	.word	0x000002f0


	//   ....[2]....
        /*004c*/ 	.word	0x00000390


	//   ....[3]....
        /*0050*/ 	.word	0x00000430


	//   ....[4]....
        /*0054*/ 	.word	0x000004d0


	//   ....[5]....
        /*0058*/ 	.word	0x00000570


	//   ....[6]....
        /*005c*/ 	.word	0x00000610


	//   ....[7]....
        /*0060*/ 	.word	0x000006b0


	//   ....[8]....
        /*0064*/ 	.word	0x00000750


	//   ....[9]....
        /*0068*/ 	.word	0x000007f0


	//   ....[10]....
        /*006c*/ 	.word	0x00000890


	//   ....[11]....
        /*0070*/ 	.word	0x00000930


	//   ....[12]....
        /*0074*/ 	.word	0x000009d0


	//   ....[13]....
        /*0078*/ 	.word	0x00000a70


	//   ....[14]....
        /*007c*/ 	.word	0x00000b10


	//   ....[15]....
        /*0080*/ 	.word	0x00000bb0


	//   ....[16]....
        /*0084*/ 	.word	0x00000d40


	//   ....[17]....
        /*0088*/ 	.word	0x00000de0


	//   ....[18]....
        /*008c*/ 	.word	0x00000e80


	//   ....[19]....
        /*0090*/ 	.word	0x00000f20


	//   ....[20]....
        /*0094*/ 	.word	0x00000fc0


	//   ....[21]....
        /*0098*/ 	.word	0x00001060


	//   ....[22]....
        /*009c*/ 	.word	0x00001100


	//   ....[23]....
        /*00a0*/ 	.word	0x000011a0


	//   ....[24]....
        /*00a4*/ 	.word	0x000012e0


	//   ....[25]....
        /*00a8*/ 	.word	0x00001380


	//   ....[26]....
        /*00ac*/ 	.word	0x00001420


	//   ....[27]....
        /*00b0*/ 	.word	0x000014c0


	//   ....[28]....
        /*00b4*/ 	.word	0x00001620


	//   ....[29]....
        /*00b8*/ 	.word	0x000016f0


	//----- nvinfo : EIATTR_EXIT_INSTR_OFFSETS
	.align		4
.L_134:
        /*00bc*/ 	.byte	0x04, 0x1c
        /*00be*/ 	.short	(.L_136 - .L_135)


	//   ....[0]....
.L_135:
        /*00c0*/ 	.word	0x00001700


	//----- nvinfo : EIATTR_CRS_STACK_SIZE
	.align		4
.L_136:
        /*00c4*/ 	.byte	0x04, 0x1e
        /*00c6*/ 	.short	(.L_138 - .L_137)
.L_137:
        /*00c8*/ 	.word	0x00000000


	//----- nvinfo : EIATTR_CBANK_PARAM_SIZE
	.align		4
.L_138:
        /*00cc*/ 	.byte	0x03, 0x19
        /*00ce*/ 	.short	0x000c


	//----- nvinfo : EIATTR_PARAM_CBANK
	.align		4
        /*00d0*/ 	.byte	0x04, 0x0a
        /*00d2*/ 	.short	(.L_140 - .L_139)
	.align		4
.L_139:
        /*00d4*/ 	.word	index@(.nv.constant0._Z8PrintIntPii)
        /*00d8*/ 	.short	0x0380
        /*00da*/ 	.short	0x000c


	//----- nvinfo : EIATTR_SW_WAR
	.align		4
.L_140:
        /*00dc*/ 	.byte	0x04, 0x36
        /*00de*/ 	.short	(.L_142 - .L_141)
.L_141:
        /*00e0*/ 	.word	0x00000008
.L_142:


//--------------------- .nv.info._Z7PrintBwiii    --------------------------
	.section	.nv.info._Z7PrintBwiii,"",@"SHT_CUDA_INFO"
	.sectionflags	@""
	.align	4


	//----- nvinfo : EIATTR_CUDA_API_VERSION
	.align		4
        /*0000*/ 	.byte	0x04, 0x37
        /*0002*/ 	.short	(.L_144 - .L_143)
.L_143:
        /*0004*/ 	.word	0x00000082


	//----- nvinfo : EIATTR_KPARAM_INFO
	.align		4
.L_144:
        /*0008*/ 	.byte	0x04, 0x17
        /*000a*/ 	.short	(.L_146 - .L_145)
.L_145:
        /*000c*/ 	.word	0x00000000
        /*0010*/ 	.short	0x0002
        /*0012*/ 	.short	0x0008
        /*0014*/ 	.byte	0x00, 0xf0, 0x11, 0x00


	//----- nvinfo : EIATTR_KPARAM_INFO
	.align		4
.L_146:
        /*0018*/ 	.byte	0x04, 0x17
        /*001a*/ 	.short	(.L_148 - .L_147)
.L_147:
        /*001c*/ 	.word	0x00000000
        /*0020*/ 	.short	0x0001
        /*0022*/ 	.short	0x0004
        /*0024*/ 	.byte	0x00, 0xf0, 0x11, 0x00


	//----- nvinfo : EIATTR_KPARAM_INFO
	.align		4
.L_148:
        /*0028*/ 	.byte	0x04, 0x17
        /*002a*/ 	.short	(.L_150 - .L_149)
.L_149:
        /*002c*/ 	.word	0x00000000
        /*0030*/ 	.short	0x0000
        /*0032*/ 	.short	0x0000
        /*0034*/ 	.byte	0x00, 0xf0, 0x11, 0x00


	//----- nvinfo : EIATTR_SPARSE_MMA_MASK
	.align		4
.L_150:
        /*0038*/ 	.byte	0x03, 0x50
        /*003a*/ 	.short	0x0000


	//----- nvinfo : EIATTR_MAXREG_COUNT
	.align		4
        /*003c*/ 	.byte	0x03, 0x1b
        /*003e*/ 	.short	0x00ff


	//----- nvinfo : EIATTR_EXTERNS
	.align		4
        /*0040*/ 	.byte	0x04, 0x0f
        /*0042*/ 	.short	(.L_152 - .L_151)


	//   ....[0]....
	.align		4
.L_151:
        /*0044*/ 	.word	index@(vprintf)


	//----- nvinfo : EIATTR_MERCURY_ISA_VERSION
	.align		4
.L_152:
        /*0048*/ 	.byte	0x03, 0x5f
        /*004a*/ 	.short	0x0101


	//----- nvinfo : EIATTR_VRC_CTA_INIT_COUNT
	.align		4
        /*004c*/ 	.byte	0x02, 0x4a
	.zero		1
	.zero		1


	//----- nvinfo : EIATTR_SYSCALL_OFFSETS
	.align		4
        /*0050*/ 	.byte	0x04, 0x46
        /*0052*/ 	.short	(.L_154 - .L_153)


	//   ....[0]....
.L_153:
        /*0054*/ 	.word	0x00000100


	//----- nvinfo : EIATTR_EXIT_INSTR_OFFSETS
	.align		4
.L_154:
        /*0058*/ 	.byte	0x04, 0x1c
        /*005a*/ 	.short	(.L_156 - .L_155)


	//   ....[0]....
.L_155:
        /*005c*/ 	.word	0x00000110


	//----- nvinfo : EIATTR_CBANK_PARAM_SIZE
	.align		4
.L_156:
        /*0060*/ 	.byte	0x03, 0x19
        /*0062*/ 	.short	0x000c


	//----- nvinfo : EIATTR_PARAM_CBANK
	.align		4
        /*0064*/ 	.byte	0x04, 0x0a
        /*0066*/ 	.short	(.L_158 - .L_157)
	.align		4
.L_157:
        /*0068*/ 	.word	index@(.nv.constant0._Z7PrintBwiii)
        /*006c*/ 	.short	0x0380
        /*006e*/ 	.short	0x000c


	//----- nvinfo : EIATTR_SW_WAR
	.align		4
.L_158:
        /*0070*/ 	.byte	0x04, 0x36
        /*0072*/ 	.short	(.L_160 - .L_159)
.L_159:
        /*0074*/ 	.word	0x00000008
.L_160:


//--------------------- .nv.info._Z7PrintFwiii    --------------------------
	.section	.nv.info._Z7PrintFwiii,"",@"SHT_CUDA_INFO"
	.sectionflags	@""
	.align	4


	//----- nvinfo : EIATTR_CUDA_API_VERSION
	.align		4
        /*0000*/ 	.byte	0x04, 0x37
        /*0002*/ 	.short	(.L_162 - .L_161)
.L_161:
        /*0004*/ 	.word	0x00000082


	//----- nvinfo : EIATTR_KPARAM_INFO
	.align		4
.L_162:
        /*0008*/ 	.byte	0x04, 0x17
        /*000a*/ 	.short	(.L_164 - .L_163)
.L_163:
        /*000c*/ 	.word	0x00000000
        /*0010*/ 	.short	0x0002
        /*0012*/ 	.short	0x0008
        /*0014*/ 	.byte	0x00, 0xf0, 0x11, 0x00


	//----- nvinfo : EIATTR_KPARAM_INFO
	.align		4
.L_164:
        /*0018*/ 	.byte	0x04, 0x17
        /*001a*/ 	.short	(.L_166 - .L_165)
.L_165:
        /*001c*/ 	.word	0x00000000
        /*0020*/ 	.short	0x0001
        /*0022*/ 	.short	0x0004
        /*0024*/ 	.byte	0x00, 0xf0, 0x11, 0x00


	//----- nvinfo : EIATTR_KPARAM_INFO
	.align		4
.L_166:
        /*0028*/ 	.byte	0x04, 0x17
        /*002a*/ 	.short	(.L_168 - .L_167)
.L_167:
        /*002c*/ 	.word	0x00000000
        /*0030*/ 	.short	0x0000
        /*0032*/ 	.short	0x0000
        /*0034*/ 	.byte	0x00, 0xf0, 0x11, 0x00


	//----- nvinfo : EIATTR_SPARSE_MMA_MASK
	.align		4
.L_168:
        /*0038*/ 	.byte	0x03, 0x50
        /*003a*/ 	.short	0x0000


	//----- nvinfo : EIATTR_MAXREG_COUNT
	.align		4
        /*003c*/ 	.byte	0x03, 0x1b
        /*003e*/ 	.short	0x00ff


	//----- nvinfo : EIATTR_EXTERNS
	.align		4
        /*0040*/ 	.byte	0x04, 0x0f
        /*0042*/ 	.short	(.L_170 - .L_169)


	//   ....[0]....
	.align		4
.L_169:
        /*0044*/ 	.word	index@(vprintf)


	//----- nvinfo : EIATTR_MERCURY_ISA_VERSION
	.align		4
.L_170:
        /*0048*/ 	.byte	0x03, 0x5f
        /*004a*/ 	.short	0x0101


	//----- nvinfo : EIATTR_VRC_CTA_INIT_COUNT
	.align		4
        /*004c*/ 	.byte	0x02, 0x4a
	.zero		1
	.zero		1


	//----- nvinfo : EIATTR_SYSCALL_OFFSETS
	.align		4
        /*0050*/ 	.byte	0x04, 0x46
        /*0052*/ 	.short	(.L_172 - .L_171)


	//   ....[0]....
.L_171:
        /*0054*/ 	.word	0x00000100


	//----- nvinfo : EIATTR_EXIT_INSTR_OFFSETS
	.align		4
.L_172:
        /*0058*/ 	.byte	0x04, 0x1c
        /*005a*/ 	.short	(.L_174 - .L_173)


	//   ....[0]....
.L_173:
        /*005c*/ 	.word	0x00000110


	//----- nvinfo : EIATTR_CBANK_PARAM_SIZE
	.align		4
.L_174:
        /*0060*/ 	.byte	0x03, 0x19
        /*0062*/ 	.short	0x000c


	//----- nvinfo : EIATTR_PARAM_CBANK
	.align		4
        /*0064*/ 	.byte	0x04, 0x0a
        /*0066*/ 	.short	(.L_176 - .L_175)
	.align		4
.L_175:
        /*0068*/ 	.word	index@(.nv.constant0._Z7PrintFwiii)
        /*006c*/ 	.short	0x0380
        /*006e*/ 	.short	0x000c


	//----- nvinfo : EIATTR_SW_WAR
	.align		4
.L_176:
        /*0070*/ 	.byte	0x04, 0x36
        /*0072*/ 	.short	(.L_178 - .L_177)
.L_177:
        /*0074*/ 	.word	0x00000008
.L_178:


//--------------------- .nv.info._Z7SetFlagPii    --------------------------
	.section	.nv.info._Z7SetFlagPii,"",@"SHT_CUDA_INFO"
	.sectionflags	@""
	.align	4


	//----- nvinfo : EIATTR_CUDA_API_VERSION
	.align		4
        /*0000*/ 	.byte	0x04, 0x37
        /*0002*/ 	.short	(.L_180 - .L_179)
.L_179:
        /*0004*/ 	.word	0x00000082


	//----- nvinfo : EIATTR_KPARAM_INFO
	.align		4
.L_180:
        /*0008*/ 	.byte	0x04, 0x17
        /*000a*/ 	.short	(.L_182 - .L_181)
.L_181:
        /*000c*/ 	.word	0x00000000
        /*0010*/ 	.short	0x0001
        /*0012*/ 	.short	0x0008
        /*0014*/ 	.byte	0x00, 0xf0, 0x11, 0x00


	//----- nvinfo : EIATTR_KPARAM_INFO
	.align		4
.L_182:
        /*0018*/ 	.byte	0x04, 0x17
        /*001a*/ 	.short	(.L_184 - .L_183)
.L_183:
        /*001c*/ 	.word	0x00000000
        /*0020*/ 	.short	0x0000
        /*0022*/ 	.short	0x0000
        /*0024*/ 	.byte	0x00, 0xf5, 0x21, 0x00


	//----- nvinfo : EIATTR_SPARSE_MMA_MASK
	.align		4
.L_184:
        /*0028*/ 	.byte	0x03, 0x50
        /*002a*/ 	.short	0x0000


	//----- nvinfo : EIATTR_MAXREG_COUNT
	.align		4
        /*002c*/ 	.byte	0x03, 0x1b
        /*002e*/ 	.short	0x00ff


	//----- nvinfo : EIATTR_MERCURY_ISA_VERSION
	.align		4
        /*0030*/ 	.byte	0x03, 0x5f
        /*0032*/ 	.short	0x0101


	//----- nvinfo : EIATTR_VRC_CTA_INIT_COUNT
	.align		4
        /*0034*/ 	.byte	0x02, 0x4a
	.zero		1
	.zero		1


	//----- nvinfo : EIATTR_EXIT_INSTR_OFFSETS
	.align		4
        /*0038*/ 	.byte	0x04, 0x1c
        /*003a*/ 	.short	(.L_186 - .L_185)


	//   ....[0]....
.L_185:
        /*003c*/ 	.word	0x00000080


	//----- nvinfo : EIATTR_CBANK_PARAM_SIZE
	.align		4
.L_186:
        /*0040*/ 	.byte	0x03, 0x19
        /*0042*/ 	.short	0x000c


	//----- nvinfo : EIATTR_PARAM_CBANK
	.align		4
        /*0044*/ 	.byte	0x04, 0x0a
        /*0046*/ 	.short	(.L_188 - .L_187)
	.align		4
.L_187:
        /*0048*/ 	.word	index@(.nv.constant0._Z7SetFlagPii)
        /*004c*/ 	.short	0x0380
        /*004e*/ 	.short	0x000c


	//----- nvinfo : EIATTR_SW_WAR
	.align		4
.L_188:
        /*0050*/ 	.byte	0x04, 0x36
        /*0052*/ 	.short	(.L_190 - .L_189)
.L_189:
        /*0054*/ 	.word	0x00000008
.L_190:


//--------------------- .nv.info._Z12WaituntilOnePiiiiii --------------------------
	.section	.nv.info._Z12WaituntilOnePiiiiii,"",@"SHT_CUDA_INFO"
	.sectionflags	@""
	.align	4


	//----- nvinfo : EIATTR_CUDA_API_VERSION
	.align		4
        /*0000*/ 	.byte	0x04, 0x37
        /*0002*/ 	.short	(.L_192 - .L_191)
.L_191:
        /*0004*/ 	.word	0x00000082


	//----- nvinfo : EIATTR_KPARAM_INFO
	.align		4
.L_192:
        /*0008*/ 	.byte	0x04, 0x17
        /*000a*/ 	.short	(.L_194 - .L_193)
.L_193:
        /*000c*/ 	.word	0x00000000
        /*0010*/ 	.short	0x0005
        /*0012*/ 	.short	0x0018
        /*0014*/ 	.byte	0x00, 0xf0, 0x11, 0x00


	//----- nvinfo : EIATTR_KPARAM_INFO
	.align		4
.L_194:
        /*0018*/ 	.byte	0x04, 0x17
        /*001a*/ 	.short	(.L_196 - .L_195)
.L_195:
        /*001c*/ 	.word	0x00000000
        /*0020*/ 	.short	0x0004
        /*0022*/ 	.short	0x0014
        /*0024*/ 	.byte	0x00, 0xf0, 0x11, 0x00


	//----- nvinfo : EIATTR_KPARAM_INFO
	.align		4
.L_196:
        /*0028*/ 	.byte	0x04, 0x17
        /*002a*/ 	.short	(.L_198 - .L_197)
.L_197:
        /*002c*/ 	.word	0x00000000
        /*0030*/ 	.short	0x0003
        /*0032*/ 	.short	0x0010
        /*0034*/ 	.byte	0x00, 0xf0, 0x11, 0x00


	//----- nvinfo : EIATTR_KPARAM_INFO
	.align		4
.L_198:
        /*0038*/ 	.byte	0x04, 0x17
        /*003a*/ 	.short	(.L_200 - .L_199)
.L_199:
        /*003c*/ 	.word	0x00000000
        /*0040*/ 	.short	0x0002
        /*0042*/ 	.short	0x000c
        /*0044*/ 	.byte	0x00, 0xf0, 0x11, 0x00


	//----- nvinfo : EIATTR_KPARAM_INFO
	.align		4
.L_200:
        /*0048*/ 	.byte	0x04, 0x17
        /*004a*/ 	.short	(.L_202 - .L_201)
.L_201:
        /*004c*/ 	.word	0x00000000
        /*0050*/ 	.short	0x0001
        /*0052*/ 	.short	0x0008
        /*0054*/ 	.byte	0x00, 0xf0, 0x11, 0x00


	//----- nvinfo : EIATTR_KPARAM_INFO
	.align		4
.L_202:
        /*0058*/ 	.byte	0x04, 0x17
        /*005a*/ 	.short	(.L_204 - .L_203)
.L_203:
        /*005c*/ 	.word	0x00000000
        /*0060*/ 	.short	0x0000
        /*0062*/ 	.short	0x0000
        /*0064*/ 	.byte	0x00, 0xf5, 0x21, 0x00


	//----- nvinfo : EIATTR_SPARSE_MMA_MASK
	.align		4
.L_204:
        /*0068*/ 	.byte	0x03, 0x50
        /*006a*/ 	.short	0x0000


	//----- nvinfo : EIATTR_MAXREG_COUNT
	.align		4
        /*006c*/ 	.byte	0x03, 0x1b
        /*006e*/ 	.short	0x00ff


	//----- nvinfo : EIATTR_MERCURY_ISA_VERSION
	.align		4
        /*0070*/ 	.byte	0x03, 0x5f
        /*0072*/ 	.short	0x0101


	//----- nvinfo : EIATTR_VRC_CTA_INIT_COUNT
	.align		4
        /*0074*/ 	.byte	0x02, 0x4a
	.zero		1
	.zero		1


	//----- nvinfo : EIATTR_EXIT_INSTR_OFFSETS
	.align		4
        /*0078*/ 	.byte	0x04, 0x1c
        /*007a*/ 	.short	(.L_206 - .L_205)


	//   ....[0]....
.L_205:
        /*007c*/ 	.word	0x00000010


	//----- nvinfo : EIATTR_CBANK_PARAM_SIZE
	.align		4
.L_206:
        /*0080*/ 	.byte	0x03, 0x19
        /*0082*/ 	.short	0x001c


	//----- nvinfo : EIATTR_PARAM_CBANK
	.align		4
        /*0084*/ 	.byte	0x04, 0x0a
        /*0086*/ 	.short	(.L_208 - .L_207)
	.align		4
.L_207:
        /*0088*/ 	.word	index@(.nv.constant0._Z12WaituntilOnePiiiiii)
        /*008c*/ 	.short	0x0380
        /*008e*/ 	.short	0x001c


	//----- nvinfo : EIATTR_SW_WAR
	.align		4
.L_208:
        /*0090*/ 	.byte	0x04, 0x36
        /*0092*/ 	.short	(.L_210 - .L_209)
.L_209:
        /*0094*/ 	.word	0x00000008
.L_210:


//--------------------- .nv.info._Z13WaituntilZeroPiiiiii --------------------------
	.section	.nv.info._Z13WaituntilZeroPiiiiii,"",@"SHT_CUDA_INFO"
	.sectionflags	@""
	.align	4


	//----- nvinfo : EIATTR_CUDA_API_VERSION
	.align		4
        /*0000*/ 	.byte	0x04, 0x37
        /*0002*/ 	.short	(.L_212 - .L_211)
.L_211:
        /*0004*/ 	.word	0x00000082


	//----- nvinfo : EIATTR_KPARAM_INFO
	.align		4
.L_212:
        /*0008*/ 	.byte	0x04, 0x17
        /*000a*/ 	.short	(.L_214 - .L_213)
.L_213:
        /*000c*/ 	.word	0x00000000
        /*0010*/ 	.short	0x0005
        /*0012*/ 	.short	0x0018
        /*0014*/ 	.byte	0x00, 0xf0, 0x11, 0x00


	//----- nvinfo : EIATTR_KPARAM_INFO
	.align		4
.L_214:
        /*0018*/ 	.byte	0x04, 0x17
        /*001a*/ 	.short	(.L_216 - .L_215)
.L_215:
        /*001c*/ 	.word	0x00000000
        /*0020*/ 	.short	0x0004
        /*0022*/ 	.short	0x0014
        /*0024*/ 	.byte	0x00, 0xf0, 0x11, 0x00


	//----- nvinfo : EIATTR_KPARAM_INFO
	.align		4
.L_216:
        /*0028*/ 	.byte	0x04, 0x17
        /*002a*/ 	.short	(.L_218 - .L_217)
.L_217:
        /*002c*/ 	.word	0x00000000
        /*0030*/ 	.short	0x0003
        /*0032*/ 	.short	0x0010
        /*0034*/ 	.byte	0x00, 0xf0, 0x11, 0x00


	//----- nvinfo : EIATTR_KPARAM_INFO
	.align		4
.L_218:
        /*0038*/ 	.byte	0x04, 0x17
        /*003a*/ 	.short	(.L_220 - .L_219)
.L_219:
        /*003c*/ 	.word	0x00000000
        /*0040*/ 	.short	0x0002
        /*0042*/ 	.short	0x000c
        /*0044*/ 	.byte	0x00, 0xf0, 0x11, 0x00


	//----- nvinfo : EIATTR_KPARAM_INFO
	.align		4
.L_220:
        /*0048*/ 	.byte	0x04, 0x17
        /*004a*/ 	.short	(.L_222 - .L_221)
.L_221:
        /*004c*/ 	.word	0x00000000
        /*0050*/ 	.short	0x0001
        /*0052*/ 	.short	0x0008
        /*0054*/ 	.byte	0x00, 0xf0, 0x11, 0x00


	//----- nvinfo : EIATTR_KPARAM_INFO
	.align		4
.L_222:
        /*0058*/ 	.byte	0x04, 0x17
        /*005a*/ 	.short	(.L_224 - .L_223)
.L_223:
        /*005c*/ 	.word	0x00000000
        /*0060*/ 	.short	0x0000
        /*0062*/ 	.short	0x0000
        /*0064*/ 	.byte	0x00, 0xf5, 0x21, 0x00


	//----- nvinfo : EIATTR_SPARSE_MMA_MASK
	.align		4
.L_224:
        /*0068*/ 	.byte	0x03, 0x50
        /*006a*/ 	.short	0x0000


	//----- nvinfo : EIATTR_MAXREG_COUNT
	.align		4
        /*006c*/ 	.byte	0x03, 0x1b
        /*006e*/ 	.short	0x00ff


	//----- nvinfo : EIATTR_MERCURY_ISA_VERSION
	.align		4
        /*0070*/ 	.byte	0x03, 0x5f
        /*0072*/ 	.short	0x0101


	//----- nvinfo : EIATTR_VRC_CTA_INIT_COUNT
	.align		4
        /*0074*/ 	.byte	0x02, 0x4a
	.zero		1
	.zero		1


	//----- nvinfo : EIATTR_EXIT_INSTR_OFFSETS
	.align		4
        /*0078*/ 	.byte	0x04, 0x1c
        /*007a*/ 	.short	(.L_226 - .L_225)


	//   ....[0]....
.L_225:
        /*007c*/ 	.word	0x00000010


	//----- nvinfo : EIATTR_CBANK_PARAM_SIZE
	.align		4
.L_226:
        /*0080*/ 	.byte	0x03, 0x19
        /*0082*/ 	.short	0x001c


	//----- nvinfo : EIATTR_PARAM_CBANK
	.align		4
        /*0084*/ 	.byte	0x04, 0x0a
        /*0086*/ 	.short	(.L_228 - .L_227)
	.align		4
.L_227:
        /*0088*/ 	.word	index@(.nv.constant0._Z13WaituntilZeroPiiiiii)
        /*008c*/ 	.short	0x0380
        /*008e*/ 	.short	0x001c


	//----- nvinfo : EIATTR_SW_WAR
	.align		4
.L_228:
        /*0090*/ 	.byte	0x04, 0x36
        /*0092*/ 	.short	(.L_230 - .L_229)
.L_229:
        /*0094*/ 	.word	0x00000008
.L_230:


//--------------------- .nv.info._Z7SoftmaxPdS_i  --------------------------
	.section	.nv.info._Z7SoftmaxPdS_i,"",@"SHT_CUDA_INFO"
	.sectionflags	@""
	.align	4


	//----- nvinfo : EIATTR_CUDA_API_VERSION
	.align		4
        /*0000*/ 	.byte	0x04, 0x37
        /*0002*/ 	.short	(.L_232 - .L_231)
.L_231:
        /*0004*/ 	.word	0x00000082


	//----- nvinfo : EIATTR_KPARAM_INFO
	.align		4
.L_232:
        /*0008*/ 	.byte	0x04, 0x17
        /*000a*/ 	.short	(.L_234 - .L_233)
.L_233:
        /*000c*/ 	.word	0x00000000
        /*0010*/ 	.short	0x0002
        /*0012*/ 	.short	0x0010
        /*0014*/ 	.byte	0x00, 0xf0, 0x11, 0x00


	//----- nvinfo : EIATTR_KPARAM_INFO
	.align		4
.L_234:
        /*0018*/ 	.byte	0x04, 0x17
        /*001a*/ 	.short	(.L_236 - .L_235)
.L_235:
        /*001c*/ 	.word	0x00000000
        /*0020*/ 	.short	0x0001
        /*0022*/ 	.short	0x0008
        /*0024*/ 	.byte	0x00, 0xf5, 0x21, 0x00


	//----- nvinfo : EIATTR_KPARAM_INFO
	.align		4
.L_236:
        /*0028*/ 	.byte	0x04, 0x17
        /*002a*/ 	.short	(.L_238 - .L_237)
.L_237:
        /*002c*/ 	.word	0x00000000
        /*0030*/ 	.short	0x0000
        /*0032*/ 	.short	0x0000
        /*0034*/ 	.byte	0x00, 0xf5, 0x21, 0x00


	//----- nvinfo : EIATTR_SPARSE_MMA_MASK
	.align		4
.L_238:
        /*0038*/ 	.byte	0x03, 0x50
        /*003a*/ 	.short	0x0000


	//----- nvinfo : EIATTR_MAXREG_COUNT
	.align		4
        /*003c*/ 	.byte	0x03, 0x1b
        /*003e*/ 	.short	0x00ff


	//----- nvinfo : EIATTR_MERCURY_ISA_VERSION
	.align		4
        /*0040*/ 	.byte	0x03, 0x5f
        /*0042*/ 	.short	0x0101


	//----- nvinfo : EIATTR_VRC_CTA_INIT_COUNT
	.align		4
        /*0044*/ 	.byte	0x02, 0x4a
	.zero		1
	.zero		1


	//----- nvinfo : EIATTR_EXIT_INSTR_OFFSETS
	.align		4
        /*0048*/ 	.byte	0x04, 0x1c
        /*004a*/ 	.short	(.L_240 - .L_239)


	//   ....[0]....
.L_239:
        /*004c*/ 	.word	0x00000070


	//   ....[1]....
        /*0050*/ 	.word	0x00000230


	//----- nvinfo : EIATTR_CRS_STACK_SIZE
	.align		4
.L_240:
        /*0054*/ 	.byte	0x04, 0x1e
        /*0056*/ 	.short	(.L_242 - .L_241)
.L_241:
        /*0058*/ 	.word	0x00000000


	//----- nvinfo : EIATTR_CBANK_PARAM_SIZE
	.align		4
.L_242:
        /*005c*/ 	.byte	0x03, 0x19
        /*005e*/ 	.short	0x0014


	//----- nvinfo : EIATTR_PARAM_CBANK
	.align		4
        /*0060*/ 	.byte	0x04, 0x0a
        /*0062*/ 	.short	(.L_244 - .L_243)
	.align		4
.L_243:
        /*0064*/ 	.word	index@(.nv.constant0._Z7SoftmaxPdS_i)
        /*0068*/ 	.short	0x0380
        /*006a*/ 	.short	0x0014


	//----- nvinfo : EIATTR_SW_WAR
	.align		4
.L_244:
        /*006c*/ 	.byte	0x04, 0x36
        /*006e*/ 	.short	(.L_246 - .L_245)
.L_245:
        /*0070*/ 	.word	0x00000008
.L_246:


//--------------------- .nv.info._Z11ExponentialPdi --------------------------
	.section	.nv.info._Z11ExponentialPdi,"",@"SHT_CUDA_INFO"
	.sectionflags	@""
	.align	4


	//----- nvinfo : EIATTR_CUDA_API_VERSION
	.align		4
        /*0000*/ 	.byte	0x04, 0x37
        /*0002*/ 	.short	(.L_248 - .L_247)
.L_247:
        /*0004*/ 	.word	0x00000082


	//----- nvinfo : EIATTR_KPARAM_INFO
	.align		4
.L_248:
        /*0008*/ 	.byte	0x04, 0x17
        /*000a*/ 	.short	(.L_250 - .L_249)
.L_249:
        /*000c*/ 	.word	0x00000000
        /*0010*/ 	.short	0x0001
        /*0012*/ 	.short	0x0008
        /*0014*/ 	.byte	0x00, 0xf0, 0x11, 0x00


	//----- nvinfo : EIATTR_KPARAM_INFO
	.align		4
.L_250:
        /*0018*/ 	.byte	0x04, 0x17
        /*001a*/ 	.short	(.L_252 - .L_251)
.L_251:
        /*001c*/ 	.word	0x00000000
        /*0020*/ 	.short	0x0000
        /*0022*/ 	.short	0x0000
        /*0024*/ 	.byte	0x00, 0xf5, 0x21, 0x00


	//----- nvinfo : EIATTR_SPARSE_MMA_MASK
	.align		4
.L_252:
        /*0028*/ 	.byte	0x03, 0x50
        /*002a*/ 	.short	0x0000


	//----- nvinfo : EIATTR_MAXREG_COUNT
	.align		4
        /*002c*/ 	.byte	0x03, 0x1b
        /*002e*/ 	.short	0x00ff


	//----- nvinfo : EIATTR_MERCURY_ISA_VERSION
	.align		4
        /*0030*/ 	.byte	0x03, 0x5f
        /*0032*/ 	.short	0x0101


	//----- nvinfo : EIATTR_VRC_CTA_INIT_COUNT
	.align		4
        /*0034*/ 	.byte	0x02, 0x4a
	.zero		1
	.zero		1


	//----- nvinfo : EIATTR_EXIT_INSTR_OFFSETS
	.align		4
        /*0038*/ 	.byte	0x04, 0x1c
        /*003a*/ 	.short	(.L_254 - .L_253)


	//   ....[0]....
.L_253:
        /*003c*/ 	.word	0x000004b0


	//   ....[1]....
        /*0040*/ 	.word	0x000004e0


	//----- nvinfo : EIATTR_CRS_STACK_SIZE
	.align		4
.L_254:
        /*0044*/ 	.byte	0x04, 0x1e
        /*0046*/ 	.short	(.L_256 - .L_255)
.L_255:
        /*0048*/ 	.word	0x00000000


	//----- nvinfo : EIATTR_CBANK_PARAM_SIZE
	.align		4
.L_256:
        /*004c*/ 	.byte	0x03, 0x19
        /*004e*/ 	.short	0x000c


	//----- nvinfo : EIATTR_PARAM_CBANK
	.align		4
        /*0050*/ 	.byte	0x04, 0x0a
        /*0052*/ 	.short	(.L_258 - .L_257)
	.align		4
.L_257:
        /*0054*/ 	.word	index@(.nv.constant0._Z11ExponentialPdi)
        /*0058*/ 	.short	0x0380
        /*005a*/ 	.short	0x000c


	//----- nvinfo : EIATTR_SW_WAR
	.align		4
.L_258:
        /*005c*/ 	.byte	0x04, 0x36
        /*005e*/ 	.short	(.L_260 - .L_259)
.L_259:
        /*0060*/ 	.word	0x00000008
.L_260:


//--------------------- .nv.info._Z7SigmoidPdi    --------------------------
	.section	.nv.info._Z7SigmoidPdi,"",@"SHT_CUDA_INFO"
	.sectionflags	@""
	.align	4


	//----- nvinfo : EIATTR_CUDA_API_VERSION
	.align		4
        /*0000*/ 	.byte	0x04, 0x37
        /*0002*/ 	.short	(.L_262 - .L_261)
.L_261:
        /*0004*/ 	.word	0x00000082


	//----- nvinfo : EIATTR_KPARAM_INFO
	.align		4
.L_262:
        /*0008*/ 	.byte	0x04, 0x17
        /*000a*/ 	.short	(.L_264 - .L_263)
.L_263:
        /*000c*/ 	.word	0x00000000
        /*0010*/ 	.short	0x0001
        /*0012*/ 	.short	0x0008
        /*0014*/ 	.byte	0x00, 0xf0, 0x11, 0x00


	//----- nvinfo : EIATTR_KPARAM_INFO
	.align		4
.L_264:
        /*0018*/ 	.byte	0x04, 0x17
        /*001a*/ 	.short	(.L_266 - .L_265)
.L_265:
        /*001c*/ 	.word	0x00000000
        /*0020*/ 	.short	0x0000
        /*0022*/ 	.short	0x0000
        /*0024*/ 	.byte	0x00, 0xf5, 0x21, 0x00


	//----- nvinfo : EIATTR_SPARSE_MMA_MASK
	.align		4
.L_266:
        /*0028*/ 	.byte	0x03, 0x50
        /*002a*/ 	.short	0x0000


	//----- nvinfo : EIATTR_MAXREG_COUNT
	.align		4
        /*002c*/ 	.byte	0x03, 0x1b
        /*002e*/ 	.short	0x00ff


	//----- nvinfo : EIATTR_MERCURY_ISA_VERSION
	.align		4
        /*0030*/ 	.byte	0x03, 0x5f
        /*0032*/ 	.short	0x0101


	//----- nvinfo : EIATTR_VRC_CTA_INIT_COUNT
	.align		4
        /*0034*/ 	.byte	0x02, 0x4a
	.zero		1
	.zero		1


	//----- nvinfo : EIATTR_EXIT_INSTR_OFFSETS
	.align		4
        /*0038*/ 	.byte	0x04, 0x1c
        /*003a*/ 	.short	(.L_268 - .L_267)


	//   ....[0]....
.L_267:
        /*003c*/ 	.word	0x000005c0


	//   ....[1]....
        /*0040*/ 	.word	0x00000610


	//----- nvinfo : EIATTR_CRS_STACK_SIZE
	.align		4
.L_268:
        /*0044*/ 	.byte	0x04, 0x1e
        /*0046*/ 	.short	(.L_270 - .L_269)
.L_269:
        /*0048*/ 	.word	0x00000000


	//----- nvinfo : EIATTR_CBANK_PARAM_SIZE
	.align		4
.L_270:
        /*004c*/ 	.byte	0x03, 0x19
        /*004e*/ 	.short	0x000c


	//----- nvinfo : EIATTR_PARAM_CBANK
	.align		4
        /*0050*/ 	.byte	0x04, 0x0a
        /*0052*/ 	.short	(.L_272 - .L_271)
	.align		4
.L_271:
        /*0054*/ 	.word	index@(.nv.constant0._Z7SigmoidPdi)
        /*0058*/ 	.short	0x0380
        /*005a*/ 	.short	0x000c


	//----- nvinfo : EIATTR_SW_WAR
	.align		4
.L_272:
        /*005c*/ 	.byte	0x04, 0x36
        /*005e*/ 	.short	(.L_274 - .L_273)
.L_273:
        /*0060*/ 	.word	0x00000008
.L_274:


//--------------------- .nv.info._Z12UpdateWeightPdS_S_S_S_iid --------------------------
	.section	.nv.info._Z12UpdateWeightPdS_S_S_S_iid,"",@"SHT_CUDA_INFO"
	.sectionflags	@""
	.align	4


	//----- nvinfo : EIATTR_CUDA_API_VERSION
	.align		4
        /*0000*/ 	.byte	0x04, 0x37
        /*0002*/ 	.short	(.L_276 - .L_275)
.L_275:
        /*0004*/ 	.word	0x00000082


	//----- nvinfo : EIATTR_KPARAM_INFO
	.align		4
.L_276:
        /*0008*/ 	.byte	0x04, 0x17
        /*000a*/ 	.short	(.L_278 - .L_277)
.L_277:
        /*000c*/ 	.word	0x00000000
        /*0010*/ 	.short	0x0007
        /*0012*/ 	.short	0x0030
        /*0014*/ 	.byte	0x00, 0xf0, 0x21, 0x00


	//----- nvinfo : EIATTR_KPARAM_INFO
	.align		4
.L_278:
        /*0018*/ 	.byte	0x04, 0x17
        /*001a*/ 	.short	(.L_280 - .L_279)
.L_279:
        /*001c*/ 	.word	0x00000000
        /*0020*/ 	.short	0x0006
        /*0022*/ 	.short	0x002c
        /*0024*/ 	.byte	0x00, 0xf0, 0x11, 0x00


	//----- nvinfo : EIATTR_KPARAM_INFO
	.align		4
.L_280:
        /*0028*/ 	.byte	0x04, 0x17
        /*002a*/ 	.short	(.L_282 - .L_281)
.L_281:
        /*002c*/ 	.word	0x00000000
        /*0030*/ 	.short	0x0005
        /*0032*/ 	.short	0x0028
        /*0034*/ 	.byte	0x00, 0xf0, 0x11, 0x00


	//----- nvinfo : EIATTR_KPARAM_INFO
	.align		4
.L_282:
        /*0038*/ 	.byte	0x04, 0x17
        /*003a*/ 	.short	(.L_284 - .L_283)
.L_283:
        /*003c*/ 	.word	0x00000000
        /*0040*/ 	.short	0x0004
        /*0042*/ 	.short	0x0020
        /*0044*/ 	.byte	0x00, 0xf5, 0x21, 0x00


	//----- nvinfo : EIATTR_KPARAM_INFO
	.align		4
.L_284:
        /*0048*/ 	.byte	0x04, 0x17
        /*004a*/ 	.short	(.L_286 - .L_285)
.L_285:
        /*004c*/ 	.word	0x00000000
        /*0050*/ 	.short	0x0003
        /*0052*/ 	.short	0x0018
        /*0054*/ 	.byte	0x00, 0xf5, 0x21, 0x00


	//----- nvinfo : EIATTR_KPARAM_INFO
	.align		4
.L_286:
        /*0058*/ 	.byte	0x04, 0x17
        /*005a*/ 	.short	(.L_288 - .L_287)
.L_287:
        /*005c*/ 	.word	0x00000000
        /*0060*/ 	.short	0x0002
        /*0062*/ 	.short	0x0010
        /*0064*/ 	.byte	0x00, 0xf5, 0x21, 0x00


	//----- nvinfo : EIATTR_KPARAM_INFO
	.align		4
.L_288:
        /*0068*/ 	.byte	0x04, 0x17
        /*006a*/ 	.short	(.L_290 - .L_289)
.L_289:
        /*006c*/ 	.word	0x00000000
        /*0070*/ 	.short	0x0001
        /*0072*/ 	.short	0x0008
        /*0074*/ 	.byte	0x00, 0xf5, 0x21, 0x00


	//----- nvinfo : EIATTR_KPARAM_INFO
	.align		4
.L_290:
        /*0078*/ 	.byte	0x04, 0x17
        /*007a*/ 	.short	(.L_292 - .L_291)
.L_291:
        /*007c*/ 	.word	0x00000000
        /*0080*/ 	.short	0x0000
        /*0082*/ 	.short	0x0000
        /*0084*/ 	.byte	0x00, 0xf5, 0x21, 0x00


	//----- nvinfo : EIATTR_SPARSE_MMA_MASK
	.align		4
.L_292:
        /*0088*/ 	.byte	0x03, 0x50
        /*008a*/ 	.short	0x0000


	//----- nvinfo : EIATTR_MAXREG_COUNT
	.align		4
        /*008c*/ 	.byte	0x03, 0x1b
        /*008e*/ 	.short	0x00ff


	//----- nvinfo : EIATTR_MERCURY_ISA_VERSION
	.align		4
        /*0090*/ 	.byte	0x03, 0x5f
        /*0092*/ 	.short	0x0101


	//----- nvinfo : EIATTR_VRC_CTA_INIT_COUNT
	.align		4
        /*0094*/ 	.byte	0x02, 0x4a
	.zero		1
	.zero		1


	//----- nvinfo : EIATTR_EXIT_INSTR_OFFSETS
	.align		4
        /*0098*/ 	.byte	0x04, 0x1c
        /*009a*/ 	.short	(.L_294 - .L_293)


	//   ....[0]....
.L_293:
        /*009c*/ 	.word	0x00000070


	//   ....[1]....
        /*00a0*/ 	.word	0x000003c0


	//----- nvinfo : EIATTR_CBANK_PARAM_SIZE
	.align		4
.L_294:
        /*00a4*/ 	.byte	0x03, 0x19
        /*00a6*/ 	.short	0x0038


	//----- nvinfo : EIATTR_PARAM_CBANK
	.align		4
        /*00a8*/ 	.byte	0x04, 0x0a
        /*00aa*/ 	.short	(.L_296 - .L_295)
	.align		4
.L_295:
        /*00ac*/ 	.word	index@(.nv.constant0._Z12UpdateWeightPdS_S_S_S_iid)
        /*00b0*/ 	.short	0x0380
        /*00b2*/ 	.short	0x0038


	//----- nvinfo : EIATTR_SW_WAR
	.align		4
.L_296:
        /*00b4*/ 	.byte	0x04, 0x36
        /*00b6*/ 	.short	(.L_298 - .L_297)
.L_297:
        /*00b8*/ 	.word	0x00000008
.L_298:


//--------------------- .nv.info._Z19GetHiddenLayerDeltaPdS_S_S_i --------------------------
	.section	.nv.info._Z19GetHiddenLayerDeltaPdS_S_S_i,"",@"SHT_CUDA_INFO"
	.sectionflags	@""
	.align	4


	//----- nvinfo : EIATTR_CUDA_API_VERSION
	.align		4
        /*0000*/ 	.byte	0x04, 0x37
        /*0002*/ 	.short	(.L_300 - .L_299)
.L_299:
        /*0004*/ 	.word	0x00000082


	//----- nvinfo : EIATTR_KPARAM_INFO
	.align		4
.L_300:
        /*0008*/ 	.byte	0x04, 0x17
        /*000a*/ 	.short	(.L_302 - .L_301)
.L_301:
        /*000c*/ 	.word	0x00000000
        /*0010*/ 	.short	0x0004
        /*0012*/ 	.short	0x0020
        /*0014*/ 	.byte	0x00, 0xf0, 0x11, 0x00


	//----- nvinfo : EIATTR_KPARAM_INFO
	.align		4
.L_302:
        /*0018*/ 	.byte	0x04, 0x17
        /*001a*/ 	.short	(.L_304 - .L_303)
.L_303:
        /*001c*/ 	.word	0x00000000
        /*0020*/ 	.short	0x0003
        /*0022*/ 	.short	0x0018
        /*0024*/ 	.byte	0x00, 0xf5, 0x21, 0x00


	//----- nvinfo : EIATTR_KPARAM_INFO
	.align		4
.L_304:
        /*0028*/ 	.byte	0x04, 0x17
        /*002a*/ 	.short	(.L_306 - .L_305)
.L_305:
        /*002c*/ 	.word	0x00000000
        /*0030*/ 	.short	0x0002
        /*0032*/ 	.short	0x0010
        /*0034*/ 	.byte	0x00, 0xf5, 0x21, 0x00


	//----- nvinfo : EIATTR_KPARAM_INFO
	.align		4
.L_306:
        /*0038*/ 	.byte	0x04, 0x17
        /*003a*/ 	.short	(.L_308 - .L_307)
.L_307:
        /*003c*/ 	.word	0x00000000
        /*0040*/ 	.short	0x0001
        /*0042*/ 	.short	0x0008
        /*0044*/ 	.byte	0x00, 0xf5, 0x21, 0x00


	//----- nvinfo : EIATTR_KPARAM_INFO
	.align		4
.L_308:
        /*0048*/ 	.byte	0x04, 0x17
        /*004a*/ 	.short	(.L_310 - .L_309)
.L_309:
        /*004c*/ 	.word	0x00000000
        /*0050*/ 	.short	0x0000
        /*0052*/ 	.short	0x0000
        /*0054*/ 	.byte	0x00, 0xf5, 0x21, 0x00


	//----- nvinfo : EIATTR_SPARSE_MMA_MASK
	.align		4
.L_310:
        /*0058*/ 	.byte	0x03, 0x50
        /*005a*/ 	.short	0x0000


	//----- nvinfo : EIATTR_MAXREG_COUNT
	.align		4
        /*005c*/ 	.byte	0x03, 0x1b
        /*005e*/ 	.short	0x00ff


	//----- nvinfo : EIATTR_MERCURY_ISA_VERSION
	.align		4
        /*0060*/ 	.byte	0x03, 0x5f
        /*0062*/ 	.short	0x0101


	//----- nvinfo : EIATTR_VRC_CTA_INIT_COUNT
	.align		4
        /*0064*/ 	.byte	0x02, 0x4a
	.zero		1
	.zero		1


	//----- nvinfo : EIATTR_EXIT_INSTR_OFFSETS
	.align		4
        /*0068*/ 	.byte	0x04, 0x1c
        /*006a*/ 	.short	(.L_312 - .L_311)


	//   ....[0]....
.L_311:
        /*006c*/ 	.word	0x00000070


	//   ....[1]....
        /*0070*/ 	.word	0x00000190


	//----- nvinfo : EIATTR_CBANK_PARAM_SIZE
	.align		4
.L_312:
        /*0074*/ 	.byte	0x03, 0x19
        /*0076*/ 	.short	0x0024


	//----- nvinfo : EIATTR_PARAM_CBANK
	.align		4
        /*0078*/ 	.byte	0x04, 0x0a
        /*007a*/ 	.short	(.L_314 - .L_313)
	.align		4
.L_313:
        /*007c*/ 	.word	index@(.nv.constant0._Z19GetHiddenLayerDeltaPdS_S_S_i)
        /*0080*/ 	.short	0x0380
        /*0082*/ 	.short	0x0024


	//----- nvinfo : EIATTR_SW_WAR
	.align		4
.L_314:
        /*0084*/ 	.byte	0x04, 0x36
        /*0086*/ 	.short	(.L_316 - .L_315)
.L_315:
        /*0088*/ 	.word	0x00000008
.L_316:


//--------------------- .nv.info._Z19GetOutputLayerDeltaPdS_S_ii --------------------------
	.section	.nv.info._Z19GetOutputLayerDeltaPdS_S_ii,"",@"SHT_CUDA_INFO"
	.sectionflags	@""
	.align	4


	//----- nvinfo : EIATTR_CUDA_API_VERSION
	.align		4
        /*0000*/ 	.byte	0x04, 0x37
        /*0002*/ 	.short	(.L_318 - .L_317)
.L_317:
        /*0004*/ 	.word	0x00000082


	//----- nvinfo : EIATTR_KPARAM_INFO
	.align		4
.L_318:
        /*0008*/ 	.byte	0x04, 0x17
        /*000a*/ 	.short	(.L_320 - .L_319)
.L_319:
        /*000c*/ 	.word	0x00000000
        /*0010*/ 	.short	0x0004
        /*0012*/ 	.short	0x001c
        /*0014*/ 	.byte	0x00, 0xf0, 0x11, 0x00


	//----- nvinfo : EIATTR_KPARAM_INFO
	.align		4
.L_320:
        /*0018*/ 	.byte	0x04, 0x17
        /*001a*/ 	.short	(.L_322 - .L_321)
.L_321:
        /*001c*/ 	.word	0x00000000
        /*0020*/ 	.short	0x0003
        /*0022*/ 	.short	0x0018
        /*0024*/ 	.byte	0x00, 0xf0, 0x11, 0x00


	//----- nvinfo : EIATTR_KPARAM_INFO
	.align		4
.L_322:
        /*0028*/ 	.byte	0x04, 0x17
        /*002a*/ 	.short	(.L_324 - .L_323)
.L_323:
        /*002c*/ 	.word	0x00000000
        /*0030*/ 	.short	0x0002
        /*0032*/ 	.short	0x0010
        /*0034*/ 	.byte	0x00, 0xf5, 0x21, 0x00


	//----- nvinfo : EIATTR_KPARAM_INFO
	.align		4
.L_324:
        /*0038*/ 	.byte	0x04, 0x17
        /*003a*/ 	.short	(.L_326 - .L_325)
.L_325:
        /*003c*/ 	.word	0x00000000
        /*0040*/ 	.short	0x0001
        /*0042*/ 	.short	0x0008
        /*0044*/ 	.byte	0x00, 0xf5, 0x21, 0x00


	//----- nvinfo : EIATTR_KPARAM_INFO
	.align		4
.L_326:
        /*0048*/ 	.byte	0x04, 0x17
        /*004a*/ 	.short	(.L_328 - .L_327)
.L_327:
        /*004c*/ 	.word	0x00000000
        /*0050*/ 	.short	0x0000
        /*0052*/ 	.short	0x0000
        /*0054*/ 	.byte	0x00, 0xf5, 0x21, 0x00


	//----- nvinfo : EIATTR_SPARSE_MMA_MASK
	.align		4
.L_328:
        /*0058*/ 	.byte	0x03, 0x50
        /*005a*/ 	.short	0x0000


	//----- nvinfo : EIATTR_MAXREG_COUNT
	.align		4
        /*005c*/ 	.byte	0x03, 0x1b
        /*005e*/ 	.short	0x00ff


	//----- nvinfo : EIATTR_MERCURY_ISA_VERSION
	.align		4
        /*0060*/ 	.byte	0x03, 0x5f
        /*0062*/ 	.short	0x0101


	//----- nvinfo : EIATTR_VRC_CTA_INIT_COUNT
	.align		4
        /*0064*/ 	.byte	0x02, 0x4a
	.zero		1
	.zero		1


	//----- nvinfo : EIATTR_EXIT_INSTR_OFFSETS
	.align		4
        /*0068*/ 	.byte	0x04, 0x1c
        /*006a*/ 	.short	(.L_330 - .L_329)


	//   ....[0]....
.L_329:
        /*006c*/ 	.word	0x00000070


	//   ....[1]....
        /*0070*/ 	.word	0x00000170


	//   ....[2]....
        /*0074*/ 	.word	0x000001f0


	//----- nvinfo : EIATTR_CRS_STACK_SIZE
	.align		4
.L_330:
        /*0078*/ 	.byte	0x04, 0x1e
        /*007a*/ 	.short	(.L_332 - .L_331)
.L_331:
        /*007c*/ 	.word	0x00000000


	//----- nvinfo : EIATTR_CBANK_PARAM_SIZE
	.align		4
.L_332:
        /*0080*/ 	.byte	0x03, 0x19
        /*0082*/ 	.short	0x0020


	//----- nvinfo : EIATTR_PARAM_CBANK
	.align		4
        /*0084*/ 	.byte	0x04, 0x0a
        /*0086*/ 	.short	(.L_334 - .L_333)
	.align		4
.L_333:
        /*0088*/ 	.word	index@(.nv.constant0._Z19GetOutputLayerDeltaPdS_S_ii)
        /*008c*/ 	.short	0x0380
        /*008e*/ 	.short	0x0020


	//----- nvinfo : EIATTR_SW_WAR
	.align		4
.L_334:
        /*0090*/ 	.byte	0x04, 0x36
        /*0092*/ 	.short	(.L_336 - .L_335)
.L_335:
        /*0094*/ 	.word	0x00000008
.L_336:


//--------------------- .nv.info._Z12CheckCorrectPdiPiS_ --------------------------
	.section	.nv.info._Z12CheckCorrectPdiPiS_,"",@"SHT_CUDA_INFO"
	.sectionflags	@""
	.align	4


	//----- nvinfo : EIATTR_CUDA_API_VERSION
	.align		4
        /*0000*/ 	.byte	0x04, 0x37
        /*0002*/ 	.short	(.L_338 - .L_337)
.L_337:
        /*0004*/ 	.word	0x00000082


	//----- nvinfo : EIATTR_KPARAM_INFO
	.align		4
.L_338:
        /*0008*/ 	.byte	0x04, 0x17
        /*000a*/ 	.short	(.L_340 - .L_339)
.L_339:
        /*000c*/ 	.word	0x00000000
        /*0010*/ 	.short	0x0003
        /*0012*/ 	.short	0x0018
        /*0014*/ 	.byte	0x00, 0xf5, 0x21, 0x00


	//----- nvinfo : EIATTR_KPARAM_INFO
	.align		4
.L_340:
        /*0018*/ 	.byte	0x04, 0x17
        /*001a*/ 	.short	(.L_342 - .L_341)
.L_341:
        /*001c*/ 	.word	0x00000000
        /*0020*/ 	.short	0x0002
        /*0022*/ 	.short	0x0010
        /*0024*/ 	.byte	0x00, 0xf5, 0x21, 0x00


	//----- nvinfo : EIATTR_KPARAM_INFO
	.align		4
.L_342:
        /*0028*/ 	.byte	0x04, 0x17
        /*002a*/ 	.short	(.L_344 - .L_343)
.L_343:
        /*002c*/ 	.word	0x00000000
        /*0030*/ 	.short	0x0001
        /*0032*/ 	.short	0x0008
        /*0034*/ 	.byte	0x00, 0xf0, 0x11, 0x00


	//----- nvinfo : EIATTR_KPARAM_INFO
	.align		4
.L_344:
        /*0038*/ 	.byte	0x04, 0x17
        /*003a*/ 	.short	(.L_346 - .L_345)
.L_345:
        /*003c*/ 	.word	0x00000000
        /*0040*/ 	.short	0x0000
        /*0042*/ 	.short	0x0000
        /*0044*/ 	.byte	0x00, 0xf5, 0x21, 0x00


	//----- nvinfo : EIATTR_SPARSE_MMA_MASK
	.align		4
.L_346:
        /*0048*/ 	.byte	0x03, 0x50
        /*004a*/ 	.short	0x0000


	//----- nvinfo : EIATTR_MAXREG_COUNT
	.align		4
        /*004c*/ 	.byte	0x03, 0x1b
        /*004e*/ 	.short	0x00ff


	//----- nvinfo : EIATTR_EXTERNS
	.align		4
        /*0050*/ 	.byte	0x04, 0x0f
        /*0052*/ 	.short	(.L_348 - .L_347)


	//   ....[0]....
	.align		4
.L_347:
        /*0054*/ 	.word	index@(vprintf)


	//----- nvinfo : EIATTR_MERCURY_ISA_VERSION
	.align		4
.L_348:
        /*0058*/ 	.byte	0x03, 0x5f
        /*005a*/ 	.short	0x0101


	//----- nvinfo : EIATTR_VRC_CTA_INIT_COUNT
	.align		4
        /*005c*/ 	.byte	0x02, 0x4a
	.zero		1
	.zero		1


	//----- nvinfo : EIATTR_SYSCALL_OFFSETS
	.align		4
        /*0060*/ 	.byte	0x04, 0x46
        /*0062*/ 	.short	(.L_350 - .L_349)


	//   ....[0]....
.L_349:
        /*0064*/ 	.word	0x00000150


	//----- nvinfo : EIATTR_EXIT_INSTR_OFFSETS
	.align		4
.L_350:
        /*0068*/ 	.byte	0x04, 0x1c
        /*006a*/ 	.short	(.L_352 - .L_351)


	//   ....[0]....
.L_351:
        /*006c*/ 	.word	0x000001b0


	//   ....[1]....
        /*0070*/ 	.word	0x00000200


	//----- nvinfo : EIATTR_CBANK_PARAM_SIZE
	.align		4
.L_352:
        /*0074*/ 	.byte	0x03, 0x19
        /*0076*/ 	.short	0x0020


	//----- nvinfo : EIATTR_PARAM_CBANK
	.align		4
        /*0078*/ 	.byte	0x04, 0x0a
        /*007a*/ 	.short	(.L_354 - .L_353)
	.align		4
.L_353:
        /*007c*/ 	.word	index@(.nv.constant0._Z12CheckCorrectPdiPiS_)
        /*0080*/ 	.short	0x0380
        /*0082*/ 	.short	0x0020


	//----- nvinfo : EIATTR_SW_WAR
	.align		4
.L_354:
        /*0084*/ 	.byte	0x04, 0x36
        /*0086*/ 	.short	(.L_356 - .L_355)
.L_355:
        /*0088*/ 	.word	0x00000008
.L_356:


//--------------------- .nv.info._Z11GetMaxIndexPdiPi --------------------------
	.section	.nv.info._Z11GetMaxIndexPdiPi,"",@"SHT_CUDA_INFO"
	.sectionflags	@""
	.align	4


	//----- nvinfo : EIATTR_CUDA_API_VERSION
	.align		4
        /*0000*/ 	.byte	0x04, 0x37
        /*0002*/ 	.short	(.L_358 - .L_357)
.L_357:
        /*0004*/ 	.word	0x00000082


	//----- nvinfo : EIATTR_KPARAM_INFO
	.align		4
.L_358:
        /*0008*/ 	.byte	0x04, 0x17
        /*000a*/ 	.short	(.L_360 - .L_359)
.L_359:
        /*000c*/ 	.word	0x00000000
        /*0010*/ 	.short	0x0002
        /*0012*/ 	.short	0x0010
        /*0014*/ 	.byte	0x00, 0xf5, 0x21, 0x00


	//----- nvinfo : EIATTR_KPARAM_INFO
	.align		4
.L_360:
        /*0018*/ 	.byte	0x04, 0x17
        /*001a*/ 	.short	(.L_362 - .L_361)
.L_361:
        /*001c*/ 	.word	0x00000000
        /*0020*/ 	.short	0x0001
        /*0022*/ 	.short	0x0008
        /*0024*/ 	.byte	0x00, 0xf0, 0x11, 0x00


	//----- nvinfo : EIATTR_KPARAM_INFO
	.align		4
.L_362:
        /*0028*/ 	.byte	0x04, 0x17
        /*002a*/ 	.short	(.L_364 - .L_363)
.L_363:
        /*002c*/ 	.word	0x00000000
        /*0030*/ 	.short	0x0000
        /*0032*/ 	.short	0x0000
        /*0034*/ 	.byte	0x00, 0xf5, 0x21, 0x00


	//----- nvinfo : EIATTR_SPARSE_MMA_MASK
	.align		4
.L_364:
        /*0038*/ 	.byte	0x03, 0x50
        /*003a*/ 	.short	0x0000


	//----- nvinfo : EIATTR_MAXREG_COUNT
	.align		4
        /*003c*/ 	.byte	0x03, 0x1b
        /*003e*/ 	.short	0x00ff


	//----- nvinfo : EIATTR_EXTERNS
	.align		4
        /*0040*/ 	.byte	0x04, 0x0f
        /*0042*/ 	.short	(.L_366 - .L_365)


	//   ....[0]....
	.align		4
.L_365:
        /*0044*/ 	.word	index@(vprintf)


	//----- nvinfo : EIATTR_MERCURY_ISA_VERSION
	.align		4
.L_366:
        /*0048*/ 	.byte	0x03, 0x5f
        /*004a*/ 	.short	0x0101


	//----- nvinfo : EIATTR_VRC_CTA_INIT_COUNT
	.align		4
        /*004c*/ 	.byte	0x02, 0x4a
	.zero		1
	.zero		1


	//----- nvinfo : EIATTR_SYSCALL_OFFSETS
	.align		4
        /*0050*/ 	.byte	0x04, 0x46
        /*0052*/ 	.short	(.L_368 - .L_367)


	//   ....[0]....
.L_367:
        /*0054*/ 	.word	0x00000160


	//   ....[1]....
        /*0058*/ 	.word	0x000002f0


	//   ....[2]....
        /*005c*/ 	.word	0x00000400


	//   ....[3]....
        /*0060*/ 	.word	0x00000520


	//   ....[4]....
        /*0064*/ 	.word	0x00000640


	//   ....[5]....
        /*0068*/ 	.word	0x00000760


	//   ....[6]....
        /*006c*/ 	.word	0x00000880


	//   ....[7]....
        /*0070*/ 	.word	0x000009a0


	//   ....[8]....
        /*0074*/ 	.word	0x00000ac0


	//   ....[9]....
        /*0078*/ 	.word	0x00000ca0


	//   ....[10]....
        /*007c*/ 	.word	0x00000db0


	//   ....[11]....
        /*0080*/ 	.word	0x00000ed0


	//   ....[12]....
        /*0084*/ 	.word	0x00000ff0


	//   ....[13]....
        /*0088*/ 	.word	0x00001180


	//   ....[14]....
        /*008c*/ 	.word	0x00001290


	//   ....[15]....
        /*0090*/ 	.word	0x00001420


	//   ....[16]....
        /*0094*/ 	.word	0x00001520


	//----- nvinfo : EIATTR_EXIT_INSTR_OFFSETS
	.align		4
.L_368:
        /*0098*/ 	.byte	0x04, 0x1c
        /*009a*/ 	.short	(.L_370 - .L_369)


	//   ....[0]....
.L_369:
        /*009c*/ 	.word	0x00001530


	//----- nvinfo : EIATTR_CRS_STACK_SIZE
	.align		4
.L_370:
        /*00a0*/ 	.byte	0x04, 0x1e
        /*00a2*/ 	.short	(.L_372 - .L_371)
.L_371:
        /*00a4*/ 	.word	0x00000000


	//----- nvinfo : EIATTR_CBANK_PARAM_SIZE
	.align		4
.L_372:
        /*00a8*/ 	.byte	0x03, 0x19
        /*00aa*/ 	.short	0x0018


	//----- nvinfo : EIATTR_PARAM_CBANK
	.align		4
        /*00ac*/ 	.byte	0x04, 0x0a
        /*00ae*/ 	.short	(.L_374 - .L_373)
	.align		4
.L_373:
        /*00b0*/ 	.word	index@(.nv.constant0._Z11GetMaxIndexPdiPi)
        /*00b4*/ 	.short	0x0380
        /*00b6*/ 	.short	0x0018


	//----- nvinfo : EIATTR_SW_WAR
	.align		4
.L_374:
        /*00b8*/ 	.byte	0x04, 0x36
        /*00ba*/ 	.short	(.L_376 - .L_375)
.L_375:
        /*00bc*/ 	.word	0x00000008
.L_376:


//--------------------- .nv.info._Z6GetSumPdiS_   --------------------------
	.section	.nv.info._Z6GetSumPdiS_,"",@"SHT_CUDA_INFO"
	.sectionflags	@""
	.align	4


	//----- nvinfo : EIATTR_CUDA_API_VERSION
	.align		4
        /*0000*/ 	.byte	0x04, 0x37
        /*0002*/ 	.short	(.L_378 - .L_377)
.L_377:
        /*0004*/ 	.word	0x00000082


	//----- nvinfo : EIATTR_KPARAM_INFO
	.align		4
.L_378:
        /*0008*/ 	.byte	0x04, 0x17
        /*000a*/ 	.short	(.L_380 - .L_379)
.L_379:
        /*000c*/ 	.word	0x00000000
        /*0010*/ 	.short	0x0002
        /*0012*/ 	.short	0x0010
        /*0014*/ 	.byte	0x00, 0xf5, 0x21, 0x00


	//----- nvinfo : EIATTR_KPARAM_INFO
	.align		4
.L_380:
        /*0018*/ 	.byte	0x04, 0x17
        /*001a*/ 	.short	(.L_382 - .L_381)
.L_381:
        /*001c*/ 	.word	0x00000000
        /*0020*/ 	.short	0x0001
        /*0022*/ 	.short	0x0008
        /*0024*/ 	.byte	0x00, 0xf0, 0x11, 0x00


	//----- nvinfo : EIATTR_KPARAM_INFO
	.align		4
.L_382:
        /*0028*/ 	.byte	0x04, 0x17
        /*002a*/ 	.short	(.L_384 - .L_383)
.L_383:
        /*002c*/ 	.word	0x00000000
        /*0030*/ 	.short	0x0000
        /*0032*/ 	.short	0x0000
        /*0034*/ 	.byte	0x00, 0xf5, 0x21, 0x00


	//----- nvinfo : EIATTR_SPARSE_MMA_MASK
	.align		4
.L_384:
        /*0038*/ 	.byte	0x03, 0x50
        /*003a*/ 	.short	0x0000


	//----- nvinfo : EIATTR_MAXREG_COUNT
	.align		4
        /*003c*/ 	.byte	0x03, 0x1b
        /*003e*/ 	.short	0x00ff


	//----- nvinfo : EIATTR_MERCURY_ISA_VERSION
	.align		4
        /*0040*/ 	.byte	0x03, 0x5f
        /*0042*/ 	.short	0x0101


	//----- nvinfo : EIATTR_VRC_CTA_INIT_COUNT
	.align		4
        /*0044*/ 	.byte	0x02, 0x4a
	.zero		1
	.zero		1


	//----- nvinfo : EIATTR_EXIT_INSTR_OFFSETS
	.align		4
        /*0048*/ 	.byte	0x04, 0x1c
        /*004a*/ 	.short	(.L_386 - .L_385)


	//   ....[0]....
.L_385:
        /*004c*/ 	.word	0x00000060


	//   ....[1]....
        /*0050*/ 	.word	0x00000510


	//   ....[2]....
        /*0054*/ 	.word	0x00000710


	//   ....[3]....
        /*0058*/ 	.word	0x00000850


	//   ....[4]....
        /*005c*/ 	.word	0x00000950


	//----- nvinfo : EIATTR_CBANK_PARAM_SIZE
	.align		4
.L_386:
        /*0060*/ 	.byte	0x03, 0x19
        /*0062*/ 	.short	0x0018


	//----- nvinfo : EIATTR_PARAM_CBANK
	.align		4
        /*0064*/ 	.byte	0x04, 0x0a
        /*0066*/ 	.short	(.L_388 - .L_387)
	.align		4
.L_387:
        /*0068*/ 	.word	index@(.nv.constant0._Z6GetSumPdiS_)
        /*006c*/ 	.short	0x0380
        /*006e*/ 	.short	0x0018


	//----- nvinfo : EIATTR_SW_WAR
	.align		4
.L_388:
        /*0070*/ 	.byte	0x04, 0x36
        /*0072*/ 	.short	(.L_390 - .L_389)
.L_389:
        /*0074*/ 	.word	0x00000008
.L_390:


//--------------------- .nv.callgraph             --------------------------
	.section	.nv.callgraph,"",@"SHT_CUDA_CALLGRAPH"
	.align	4
	.sectionentsize	8
	.align		4
        /*0000*/ 	.word	0x00000000
	.align		4
        /*0004*/ 	.word	0xffffffff
	.align		4
        /*0008*/ 	.word	index@(_Z11PrintDoublePdi)
	.align		4
        /*000c*/ 	.word	index@(vprintf)
	.align		4
        /*0010*/ 	.word	index@(_Z8PrintIntPii)
	.align		4
        /*0014*/ 	.word	index@(vprintf)
	.align		4
        /*0018*/ 	.word	index@(_Z7PrintBwiii)
	.align		4
        /*001c*/ 	.word	index@(vprintf)
	.align		4
        /*0020*/ 	.word	index@(_Z7PrintFwiii)
	.align		4
        /*0024*/ 	.word	index@(vprintf)
	.align		4
        /*0028*/ 	.word	index@(_Z12CheckCorrectPdiPiS_)
	.align		4
        /*002c*/ 	.word	index@(vprintf)
	.align		4
        /*0030*/ 	.word	index@(_Z11GetMaxIndexPdiPi)
	.align		4
        /*0034*/ 	.word	index@(vprintf)
	.align		4
        /*0038*/ 	.word	0x00000000
	.align		4
        /*003c*/ 	.word	0xfffffffe
	.align		4
        /*0040*/ 	.word	0x00000000
	.align		4
        /*0044*/ 	.word	0xfffffffd
	.align		4
        /*0048*/ 	.word	0x00000000
	.align		4
        /*004c*/ 	.word	0xfffffffc


//--------------------- .nv.constant4             --------------------------
	.section	.nv.constant4,"a",@progbits
	.align	8
	.align		8
.nv.constant4:
        /*0000*/ 	.dword	vprintf
	.align		8
        /*0008*/ 	.dword	$str
	.align		8
        /*0010*/ 	.dword	$str$1
	.align		8
        /*0018*/ 	.dword	$str$2
	.align		8
        /*0020*/ 	.dword	$str$3
	.align		8
        /*0028*/ 	.dword	$str$4
	.align		8
        /*0030*/ 	.dword	$str$5
	.align		8
        /*0038*/ 	.dword	$str$6


//--------------------- .text._Z11PrintDoublePdi  --------------------------
	.section	.text._Z11PrintDoublePdi,"ax",@progbits
	.align	128
        .global         _Z11PrintDoublePdi
        .type           _Z11PrintDoublePdi,@function
        .size           _Z11PrintDoublePdi,(.L_x_144 - _Z11PrintDoublePdi)
        .other          _Z11PrintDoublePdi,@"STO_CUDA_ENTRY STV_DEFAULT"
_Z11PrintDoublePdi:
.text._Z11PrintDoublePdi:
[----:B------:R-:W0:Y:S01]  /*0000*/  LDC R1, c[0x0][0x37c] ;  /* 0x0000df00ff017b82 */ /* 0x000e220000000800 */
[----:B------:R-:W1:Y:S01]  /*0010*/  LDCU UR4, c[0x0][0x388] ;  /* 0x00007100ff0477ac */ /* 0x000e620008000800 */
[----:B0-----:R-:W-:Y:S01]  /*0020*/  VIADD R1, R1, 0xfffffff8 ;  /* 0xfffffff801017836 */ /* 0x001fe20000000000 */
[----:B------:R-:W0:Y:S01]  /*0030*/  LDCU UR5, c[0x0][0x2f8] ;  /* 0x00005f00ff0577ac */ /* 0x000e220008000800 */
[----:B------:R-:W2:Y:S01]  /*0040*/  LDCU UR6, c[0x0][0x2fc] ;  /* 0x00005f80ff0677ac */ /* 0x000ea20008000800 */
[----:B-1----:R-:W-:Y:S02]  /*0050*/  UISETP.GE.AND UP0, UPT, UR4, 0x1, UPT ;  /* 0x000000010400788c */ /* 0x002fe4000bf06270 */
[----:B0-----:R-:W-:-:S05]  /*0060*/  IADD3 R18, P0, PT, R1, UR5, RZ ;  /* 0x0000000501127c10 */ /* 0x001fca000ff1e0ff */
[----:B--2---:R-:W-:Y:S02]  /*0070*/  IMAD.X R2, RZ, RZ, UR6, P0 ;  /* 0x00000006ff027e24 */ /* 0x004fe400080e06ff */
[----:B------:R-:W-:Y:S06]  /*0080*/  BRA.U !UP0, `(.L_x_0) ;  /* 0x00000015087c7547 */ /* 0x000fec000b800000 */
[----:B------:R-:W-:Y:S01]  /*0090*/  UISETP.GE.U32.AND UP0, UPT, UR4, 0x10, UPT ;  /* 0x000000100400788c */ /* 0x000fe2000bf06070 */
[----:B------:R-:W-:Y:S01]  /*00a0*/  HFMA2 R19, -RZ, RZ, 0, 0 ;  /* 0x00000000ff137431 */ /* 0x000fe200000001ff */
[----:B------:R-:W0:Y:S01]  /*00b0*/  LDCU.64 UR36, c[0x0][0x358] ;  /* 0x00006b00ff2477ac */ /* 0x000e220008000a00 */
[----:B------:R-:W-:-:S06]  /*00c0*/  ULOP3.LUT UR38, UR4, 0xf, URZ, 0xc0, !UPT ;  /* 0x0000000f04267892 */ /* 0x000fcc000f8ec0ff */
[----:B------:R-:W-:Y:S06]  /*00d0*/  BRA.U !UP0, `(.L_x_1) ;  /* 0x0000000908cc7547 */ /* 0x000fec000b800000 */
[----:B------:R-:W1:Y:S01]  /*00e0*/  LDCU.64 UR6, c[0x0][0x380] ;  /* 0x00007000ff0677ac */ /* 0x000e620008000a00 */
[----:B------:R-:W-:Y:S01]  /*00f0*/  BSSY.RECONVERGENT B6, `(.L_x_1) ;  /* 0x00000b1000067945 */ /* 0x000fe20003800200 */
[----:B------:R-:W-:-:S04]  /*0100*/  ULOP3.LUT UR4, UR4, 0x7ffffff0, URZ, 0xc0, !UPT ;  /* 0x7ffffff004047892 */ /* 0x000fc8000f8ec0ff */
[----:B------:R-:W-:Y:S02]  /*0110*/  UIADD3 UR8, UPT, UPT, -UR4, URZ, URZ ;  /* 0x000000ff04087290 */ /* 0x000fe4000fffe1ff */
[----:B------:R-:W-:-:S04]  /*0120*/  IMAD.U32 R19, RZ, RZ, UR4 ;  /* 0x00000004ff137e24 */ /* 0x000fc8000f8e00ff */
[----:B------:R-:W-:Y:S01]  /*0130*/  IMAD.U32 R23, RZ, RZ, UR8 ;  /* 0x00000008ff177e24 */ /* 0x000fe2000f8e00ff */
[----:B-1----:R-:W-:-:S04]  /*0140*/  UIADD3 UR5, UP0, UPT, UR6, 0x40, URZ ;  /* 0x0000004006057890 */ /* 0x002fc8000ff1e0ff */
[----:B------:R-:W-:Y:S02]  /*0150*/  UIADD3.X UR6, UPT, UPT, URZ, UR7, URZ, UP0, !UPT ;  /* 0x00000007ff067290 */ /* 0x000fe400087fe4ff */
[----:B------:R-:W-:-:S04]  /*0160*/  MOV R16, UR5 ;  /* 0x0000000500107c02 */ /* 0x000fc80008000f00 */
[----:B------:R-:W-:-:S07]  /*0170*/  IMAD.U32 R17, RZ, RZ, UR6 ;  /* 0x00000006ff117e24 */ /* 0x000fce000f8e00ff */
.L_x_18:
[----:B0-----:R-:W2:Y:S01]  /*0180*/  LDG.E.64 R10, desc[UR36][R16.64+-0x40] ;  /* 0xffffc024100a7981 */ /* 0x001ea2000c1e1b00 */
[----:B------:R-:W-:Y:S01]  /*0190*/  MOV R22, 0x0 ;  /* 0x0000000000167802 */ /* 0x000fe20000000f00 */
[----:B------:R-:W0:Y:S01]  /*01a0*/  LDCU.64 UR4, c[0x4][0x38] ;  /* 0x01000700ff0477ac */ /* 0x000e220008000a00 */
[----:B------:R-:W-:Y:S01]  /*01b0*/  VIADD R23, R23, 0x10 ;  /* 0x0000001017177836 */ /* 0x000fe20000000000 */
[----:B------:R-:W-:Y:S01]  /*01c0*/  MOV R7, R2 ;  /* 0x0000000200077202 */ /* 0x000fe20000000f00 */
[----:B------:R1:W3:Y:S01]  /*01d0*/  LDC.64 R8, c[0x4][R22] ;  /* 0x0100000016087b82 */ /* 0x0002e20000000a00 */
[----:B------:R-:W-:Y:S02]  /*01e0*/  IMAD.MOV.U32 R6, RZ, RZ, R18 ;  /* 0x000000ffff067224 */ /* 0x000fe400078e0012 */
[----:B------:R-:W-:-:S04]  /*01f0*/  ISETP.NE.AND P0, PT, R23, RZ, PT ;  /* 0x000000ff1700720c */ /* 0x000fc80003f05270 */
[----:B------:R-:W-:Y:S02]  /*0200*/  P2R R24, PR, RZ, 0x1 ;  /* 0x00000001ff187803 */ /* 0x000fe40000000000 */
[----:B0-----:R-:W-:Y:S01]  /*0210*/  MOV R4, UR4 ;  /* 0x0000000400047c02 */ /* 0x001fe20008000f00 */
[----:B------:R-:W-:Y:S01]  /*0220*/  IMAD.U32 R5, RZ, RZ, UR5 ;  /* 0x00000005ff057e24 */ /* 0x000fe2000f8e00ff */
[----:B--23--:R1:W-:Y:S06]  /*0230*/  STL.64 [R1], R10 ;  /* 0x0000000a01007387 */ /* 0x00c3ec0000100a00 */
[----:B------:R-:W-:-:S07]  /*0240*/  LEPC R20, `(.L_x_2) ;  /* 0x000000001014794e */ /* 0x000fce0000000000 */
[----:B-1----:R-:W-:Y:S05]  /*0250*/  CALL.ABS.NOINC R8 ;  /* 0x0000000008007343 */ /* 0x002fea0003c00000 */
.L_x_2:
[----:B------:R-:W2:Y:S01]  /*0260*/  LDG.E.64 R10, desc[UR36][R16.64+-0x38] ;  /* 0xffffc824100a7981 */ /* 0x000ea2000c1e1b00 */
[----:B------:R0:W1:Y:S01]  /*0270*/  LDC.64 R8, c[0x4][R22] ;  /* 0x0100000016087b82 */ /* 0x0000620000000a00 */
[----:B------:R-:W3:Y:S01]  /*0280*/  LDCU.64 UR4, c[0x4][0x38] ;  /* 0x01000700ff0477ac */ /* 0x000ee20008000a00 */
[----:B------:R-:W-:Y:S01]  /*0290*/  MOV R6, R18 ;  /* 0x0000001200067202 */ /* 0x000fe20000000f00 */
[----:B------:R-:W-:Y:S02]  /*02a0*/  IMAD.MOV.U32 R7, RZ, RZ, R2 ;  /* 0x000000ffff077224 */ /* 0x000fe400078e0002 */
[----:B---3--:R-:W-:Y:S02]  /*02b0*/  IMAD.U32 R4, RZ, RZ, UR4 ;  /* 0x00000004ff047e24 */ /* 0x008fe4000f8e00ff */
[----:B------:R-:W-:Y:S01]  /*02c0*/  IMAD.U32 R5, RZ, RZ, UR5 ;  /* 0x00000005ff057e24 */ /* 0x000fe2000f8e00ff */
[----:B-12---:R0:W-:Y:S06]  /*02d0*/  STL.64 [R1], R10 ;  /* 0x0000000a01007387 */ /* 0x0061ec0000100a00 */
[----:B------:R-:W-:-:S07]  /*02e0*/  LEPC R20, `(.L_x_3) ;  /* 0x000000001014794e */ /* 0x000fce0000000000 */
[----:B0-----:R-:W-:Y:S05]  /*02f0*/  CALL.ABS.NOINC R8 ;  /* 0x0000000008007343 */ /* 0x001fea0003c00000 */
.L_x_3:
[----:B------:R-:W2:Y:S01]  /*0300*/  LDG.E.64 R10, desc[UR36][R16.64+-0x30] ;  /* 0xffffd024100a7981 */ /* 0x000ea2000c1e1b00 */
[----:B------:R0:W1:Y:S01]  /*0310*/  LDC.64 R8, c[0x4][R22] ;  /* 0x0100000016087b82 */ /* 0x0000620000000a00 */
[----:B------:R-:W3:Y:S01]  /*0320*/  LDCU.64 UR4, c[0x4][0x38] ;  /* 0x01000700ff0477ac */ /* 0x000ee20008000a00 */
[----:B------:R-:W-:Y:S02]  /*0330*/  IMAD.MOV.U32 R6, RZ, RZ, R18 ;  /* 0x000000ffff067224 */ /* 0x000fe400078e0012 */
[----:B------:R-:W-:Y:S02]  /*0340*/  IMAD.MOV.U32 R7, RZ, RZ, R2 ;  /* 0x000000ffff077224 */ /* 0x000fe400078e0002 */
[----:B---3--:R-:W-:Y:S01]  /*0350*/  IMAD.U32 R4, RZ, RZ, UR4 ;  /* 0x00000004ff047e24 */ /* 0x008fe2000f8e00ff */
[----:B------:R-:W-:Y:S01]  /*0360*/  MOV R5, UR5 ;  /* 0x0000000500057c02 */ /* 0x000fe20008000f00 */
[----:B-12---:R0:W-:Y:S06]  /*0370*/  STL.64 [R1], R10 ;  /* 0x0000000a01007387 */ /* 0x0061ec0000100a00 */
[----:B------:R-:W-:-:S07]  /*0380*/  LEPC R20, `(.L_x_4) ;  /* 0x000000001014794e */ /* 0x000fce0000000000 */
[----:B0-----:R-:W-:Y:S05]  /*0390*/  CALL.ABS.NOINC R8 ;  /* 0x0000000008007343 */ /* 0x001fea0003c00000 */
.L_x_4:
[----:B------:R-:W2:Y:S01]  /*03a0*/  LDG.E.64 R10, desc[UR36][R16.64+-0x28] ;  /* 0xffffd824100a7981 */ /* 0x000ea2000c1e1b00 */
[----:B------:R0:W1:Y:S01]  /*03b0*/  LDC.64 R8, c[0x4][R22] ;  /* 0x0100000016087b82 */ /* 0x0000620000000a00 */
[----:B------:R-:W3:Y:S01]  /*03c0*/  LDCU.64 UR4, c[0x4][0x38] ;  /* 0x01000700ff0477ac */ /* 0x000ee20008000a00 */
[----:B------:R-:W-:Y:S01]  /*03d0*/  IMAD.MOV.U32 R6, RZ, RZ, R18 ;  /* 0x000000ffff067224 */ /* 0x000fe200078e0012 */
[----:B------:R-:W-:Y:S02]  /*03e0*/  MOV R7, R2 ;  /* 0x0000000200077202 */ /* 0x000fe40000000f00 */
[----:B---3--:R-:W-:Y:S01]  /*03f0*/  MOV R4, UR4 ;  /* 0x0000000400047c02 */ /* 0x008fe20008000f00 */
[----:B------:R-:W-:Y:S01]  /*0400*/  IMAD.U32 R5, RZ, RZ, UR5 ;  /* 0x00000005ff057e24 */ /* 0x000fe2000f8e00ff */
[----:B-12---:R0:W-:Y:S06]  /*0410*/  STL.64 [R1], R10 ;  /* 0x0000000a01007387 */ /* 0x0061ec0000100a00 */
[----:B------:R-:W-:-:S07]  /*0420*/  LEPC R20, `(.L_x_5) ;  /* 0x000000001014794e */ /* 0x000fce0000000000 */
[----:B0-----:R-:W-:Y:S05]  /*0430*/  CALL.ABS.NOINC R8 ;  /* 0x0000000008007343 */ /* 0x001fea0003c00000 */
.L_x_5:
        /* <DEDUP_REMOVED lines=10> */
.L_x_6:
        /* <DEDUP_REMOVED lines=10> */
.L_x_7:
        /* <DEDUP_REMOVED lines=10> */
.L_x_8:
        /* <DEDUP_REMOVED lines=10> */
.L_x_9:
        /* <DEDUP_REMOVED lines=10> */
.L_x_10:
        /* <DEDUP_REMOVED lines=10> */
.L_x_11:
        /* <DEDUP_REMOVED lines=10> */
.L_x_12:
        /* <DEDUP_REMOVED lines=10> */
.L_x_13:
        /* <DEDUP_REMOVED lines=10> */
.L_x_14:
        /* <DEDUP_REMOVED lines=10> */
.L_x_15:
        /* <DEDUP_REMOVED lines=10> */
.L_x_16:
        /* <DEDUP_REMOVED lines=10> */
.L_x_17:
[----:B------:R-:W-:Y:S02]  /*0bc0*/  ISETP.NE.AND P6, PT, R24, RZ, PT ;  /* 0x000000ff1800720c */ /* 0x000fe40003fc5270 */
[----:B------:R-:W-:-:S05]  /*0bd0*/  IADD3 R16, P0, PT, R16, 0x80, RZ ;  /* 0x0000008010107810 */ /* 0x000fca0007f1e0ff */
[----:B------:R-:W-:-:S06]  /*0be0*/  IMAD.X R17, RZ, RZ, R17, P0 ;  /* 0x000000ffff117224 */ /* 0x000fcc00000e0611 */
[----:B------:R-:W-:Y:S05]  /*0bf0*/  @P6 BRA `(.L_x_18) ;  /* 0xfffffff400606947 */ /* 0x000fea000383ffff */
[----:B------:R-:W-:Y:S05]  /*0c00*/  BSYNC.RECONVERGENT B6 ;  /* 0x0000000000067941 */ /* 0x000fea0003800200 */
.L_x_1:
[----:B------:R-:W-:Y:S01]  /*0c10*/  UISETP.NE.AND UP0, UPT, UR38, URZ, UPT ;  /* 0x000000ff2600728c */ /* 0x000fe2000bf05270 */
[----:B------:R-:W-:Y:S08]  /*0c20*/  BSSY.RECONVERGENT B6, `(.L_x_0) ;  /* 0x00000a5000067945 */ /* 0x000ff00003800200 */
[----:B------:R-:W-:Y:S05]  /*0c30*/  BRA.U !UP0, `(.L_x_19) ;  /* 0x00000009088c7547 */ /* 0x000fea000b800000 */
[----:B------:R-:W1:Y:S01]  /*0c40*/  LDC R23, c[0x0][0x388] ;  /* 0x0000e200ff177b82 */ /* 0x000e620000000800 */
[----:B------:R-:W-:Y:S01]  /*0c50*/  UISETP.GE.U32.AND UP0, UPT, UR38, 0x8, UPT ;  /* 0x000000082600788c */ /* 0x000fe2000bf06070 */
[----:B-1----:R-:W-:-:S08]  /*0c60*/  LOP3.LUT R23, R23, 0x7, RZ, 0xc0, !PT ;  /* 0x0000000717177812 */ /* 0x002fd000078ec0ff */
[----:B------:R-:W-:Y:S05]  /*0c70*/  BRA.U !UP0, `(.L_x_20) ;  /* 0x0000000508507547 */ /* 0x000fea000b800000 */
[----:B------:R-:W1:Y:S01]  /*0c80*/  LDC.64 R16, c[0x0][0x380] ;  /* 0x0000e000ff107b82 */ /* 0x000e620000000a00 */
[----:B------:R-:W-:Y:S01]  /*0c90*/  MOV R22, 0x0 ;  /* 0x0000000000167802 */ /* 0x000fe20000000f00 */
[----:B------:R-:W2:Y:S01]  /*0ca0*/  LDCU.64 UR4, c[0x4][0x38] ;  /* 0x01000700ff0477ac */ /* 0x000ea20008000a00 */
[----:B-1----:R-:W-:-:S05]  /*0cb0*/  IMAD.WIDE.U32 R16, R19, 0x8, R16 ;  /* 0x0000000813107825 */ /* 0x002fca00078e0010 */
[----:B0-----:R-:W3:Y:S01]  /*0cc0*/  LDG.E.64 R10, desc[UR36][R16.64] ;  /* 0x00000024100a7981 */ /* 0x001ee2000c1e1b00 */
[----:B------:R0:W1:Y:S01]  /*0cd0*/  LDC.64 R8, c[0x4][R22] ;  /* 0x0100000016087b82 */ /* 0x0000620000000a00 */
[----:B--2---:R-:W-:Y:S01]  /*0ce0*/  IMAD.U32 R4, RZ, RZ, UR4 ;  /* 0x00000004ff047e24 */ /* 0x004fe2000f8e00ff */
[----:B------:R-:W-:Y:S01]  /*0cf0*/  MOV R5, UR5 ;  /* 0x0000000500057c02 */ /* 0x000fe20008000f00 */
[----:B------:R-:W-:Y:S02]  /*0d00*/  IMAD.MOV.U32 R6, RZ, RZ, R18 ;  /* 0x000000ffff067224 */ /* 0x000fe400078e0012 */
[----:B------:R-:W-:Y:S01]  /*0d10*/  IMAD.MOV.U32 R7, RZ, RZ, R2 ;  /* 0x000000ffff077224 */ /* 0x000fe200078e0002 */
[----:B-1-3--:R0:W-:Y:S06]  /*0d20*/  STL.64 [R1], R10 ;  /* 0x0000000a01007387 */ /* 0x00a1ec0000100a00 */
[----:B------:R-:W-:-:S07]  /*0d30*/  LEPC R20, `(.L_x_21) ;  /* 0x000000001014794e */ /* 0x000fce0000000000 */
[----:B0-----:R-:W-:Y:S05]  /*0d40*/  CALL.ABS.NOINC R8 ;  /* 0x0000000008007343 */ /* 0x001fea0003c00000 */
.L_x_21:
        /* <DEDUP_REMOVED lines=10> */
.L_x_22:
        /* <DEDUP_REMOVED lines=10> */
.L_x_23:
        /* <DEDUP_REMOVED lines=10> */
.L_x_24:
        /* <DEDUP_REMOVED lines=10> */
.L_x_25:
        /* <DEDUP_REMOVED lines=10> */
.L_x_26:
        /* <DEDUP_REMOVED lines=10> */
.L_x_27:
        /* <DEDUP_REMOVED lines=10> */
.L_x_28:
[----:B------:R-:W-:-:S07]  /*11b0*/  VIADD R19, R19, 0x8 ;  /* 0x0000000813137836 */ /* 0x000fce0000000000 */
.L_x_20:
[----:B------:R-:W-:-:S13]  /*11c0*/  ISETP.NE.AND P0, PT, R23, RZ, PT ;  /* 0x000000ff1700720c */ /* 0x000fda0003f05270 */
[----:B------:R-:W-:Y:S05]  /*11d0*/  @!P0 BRA `(.L_x_19) ;  /* 0x0000000400248947 */ /* 0x000fea0003800000 */
[----:B------:R-:W1:Y:S01]  /*11e0*/  LDC R0, c[0x0][0x388] ;  /* 0x0000e200ff007b82 */ /* 0x000e620000000800 */
[----:B------:R-:W-:Y:S02]  /*11f0*/  ISETP.GE.U32.AND P0, PT, R23, 0x4, PT ;  /* 0x000000041700780c */ /* 0x000fe40003f06070 */
[----:B-1----:R-:W-:-:S11]  /*1200*/  LOP3.LUT R23, R0, 0x3, RZ, 0xc0, !PT ;  /* 0x0000000300177812 */ /* 0x002fd600078ec0ff */
[----:B------:R-:W-:Y:S05]  /*1210*/  @!P0 BRA `(.L_x_29) ;  /* 0x0000000000b08947 */ /* 0x000fea0003800000 */
        /* <DEDUP_REMOVED lines=13> */
.L_x_30:
        /* <DEDUP_REMOVED lines=10> */
.L_x_31:
        /* <DEDUP_REMOVED lines=10> */
.L_x_32:
        /* <DEDUP_REMOVED lines=10> */
.L_x_33:
[----:B------:R-:W-:-:S07]  /*14d0*/  IADD3 R19, PT, PT, R19, 0x4, RZ ;  /* 0x0000000413137810 */ /* 0x000fce0007ffe0ff */
.L_x_29:
[----:B------:R-:W-:-:S13]  /*14e0*/  ISETP.NE.AND P0, PT, R23, RZ, PT ;  /* 0x000000ff1700720c */ /* 0x000fda0003f05270 */
[----:B------:R-:W-:Y:S05]  /*14f0*/  @!P0 BRA `(.L_x_19) ;  /* 0x00000000005c8947 */ /* 0x000fea0003800000 */
[----:B------:R-:W1:Y:S01]  /*1500*/  LDC.64 R16, c[0x0][0x380] ;  /* 0x0000e000ff107b82 */ /* 0x000e620000000a00 */
[----:B------:R-:W-:Y:S02]  /*1510*/  IMAD.MOV R23, RZ, RZ, -R23 ;  /* 0x000000ffff177224 */ /* 0x000fe400078e0a17 */
[----:B-1----:R-:W-:-:S07]  /*1520*/  IMAD.WIDE.U32 R16, R19, 0x8, R16 ;  /* 0x0000000813107825 */ /* 0x002fce00078e0010 */
.L_x_35:
[----:B------:R-:W-:Y:S01]  /*1530*/  IMAD.MOV.U32 R10, RZ, RZ, R16 ;  /* 0x000000ffff0a7224 */ /* 0x000fe200078e0010 */
[----:B------:R-:W-:Y:S01]  /*1540*/  MOV R11, R17 ;  /* 0x00000011000b7202 */ /* 0x000fe20000000f00 */
[----:B------:R-:W1:Y:S05]  /*1550*/  LDCU.64 UR4, c[0x4][0x38] ;  /* 0x01000700ff0477ac */ /* 0x000e6a0008000a00 */
[----:B0-----:R-:W2:Y:S01]  /*1560*/  LDG.E.64 R10, desc[UR36][R10.64] ;  /* 0x000000240a0a7981 */ /* 0x001ea2000c1e1b00 */
[----:B------:R-:W-:Y:S01]  /*1570*/  MOV R8, 0x0 ;  /* 0x0000000000087802 */ /* 0x000fe20000000f00 */
[----:B------:R-:W-:Y:S02]  /*1580*/  VIADD R23, R23, 0x1 ;  /* 0x0000000117177836 */ /* 0x000fe40000000000 */
[----:B------:R-:W-:-:S02]  /*1590*/  IMAD.MOV.U32 R6, RZ, RZ, R18 ;  /* 0x000000ffff067224 */ /* 0x000fc400078e0012 */
[----:B------:R-:W-:Y:S01]  /*15a0*/  IMAD.MOV.U32 R7, RZ, RZ, R2 ;  /* 0x000000ffff077224 */ /* 0x000fe200078e0002 */
[----:B------:R-:W0:Y:S01]  /*15b0*/  LDC.64 R8, c[0x4][R8] ;  /* 0x0100000008087b82 */ /* 0x000e220000000a00 */
[----:B------:R-:W-:-:S04]  /*15c0*/  ISETP.NE.AND P0, PT, R23, RZ, PT ;  /* 0x000000ff1700720c */ /* 0x000fc80003f05270 */
[----:B------:R-:W-:Y:S01]  /*15d0*/  P2R R0, PR, RZ, 0x1 ;  /* 0x00000001ff007803 */ /* 0x000fe20000000000 */
[----:B-1----:R-:W-:Y:S01]  /*15e0*/  IMAD.U32 R4, RZ, RZ, UR4 ;  /* 0x00000004ff047e24 */ /* 0x002fe2000f8e00ff */
[----:B------:R-:W-:Y:S01]  /*15f0*/  MOV R5, UR5 ;  /* 0x0000000500057c02 */ /* 0x000fe20008000f00 */
[----:B0-2---:R1:W-:Y:S06]  /*1600*/  STL.64 [R1], R10 ;  /* 0x0000000a01007387 */ /* 0x0053ec0000100a00 */
[----:B------:R-:W-:-:S07]  /*1610*/  LEPC R20, `(.L_x_34) ;  /* 0x000000001014794e */ /* 0x000fce0000000000 */
[----:B-1----:R-:W-:Y:S05]  /*1620*/  CALL.ABS.NOINC R8 ;  /* 0x0000000008007343 */ /* 0x002fea0003c00000 */
.L_x_34:
[----:B------:R-:W-:Y:S02]  /*1630*/  ISETP.NE.AND P6, PT, R23, RZ, PT ;  /* 0x000000ff1700720c */ /* 0x000fe40003fc5270 */
[----:B------:R-:W-:-:S04]  /*1640*/  IADD3 R16, P0, PT, R16, 0x8, RZ ;  /* 0x0000000810107810 */ /* 0x000fc80007f1e0ff */
[----:B------:R-:W-:-:S07]  /*1650*/  IADD3.X R17, PT, PT, RZ, R17, RZ, P0, !PT ;  /* 0x00000011ff117210 */ /* 0x000fce00007fe4ff */
[----:B------:R-:W-:Y:S05]  /*1660*/  @P6 BRA `(.L_x_35) ;  /* 0xfffffffc00b06947 */ /* 0x000fea000383ffff */
.L_x_19:
[----:B0-----:R-:W-:Y:S05]  /*1670*/  BSYNC.RECONVERGENT B6 ;  /* 0x0000000000067941 */ /* 0x001fea0003800200 */
.L_x_0:
[----:B------:R-:W-:Y:S01]  /*1680*/  MOV R0, 0x0 ;  /* 0x0000000000007802 */ /* 0x000fe20000000f00 */
[----:B------:R-:W0:Y:S01]  /*1690*/  LDCU.64 UR4, c[0x4][0x10] ;  /* 0x01000200ff0477ac */ /* 0x000e220008000a00 */
[----:B------:R-:W-:Y:S02]  /*16a0*/  CS2R R6, SRZ ;  /* 0x0000000000067805 */ /* 0x000fe4000001ff00 */
[----:B------:R1:W2:Y:S01]  /*16b0*/  LDC.64 R2, c[0x4][R0] ;  /* 0x0100000000027b82 */ /* 0x0002a20000000a00 */
[----:B0-----:R-:W-:Y:S01]  /*16c0*/  IMAD.U32 R4, RZ, RZ, UR4 ;  /* 0x00000004ff047e24 */ /* 0x001fe2000f8e00ff */
[----:B-1----:R-:W-:-:S07]  /*16d0*/  MOV R5, UR5 ;  /* 0x0000000500057c02 */ /* 0x002fce0008000f00 */
[----:B------:R-:W-:-:S07]  /*16e0*/  LEPC R20, `(.L_x_36) ;  /* 0x000000001014794e */ /* 0x000fce0000000000 */
[----:B--2---:R-:W-:Y:S05]  /*16f0*/  CALL.ABS.NOINC R2 ;  /* 0x0000000002007343 */ /* 0x004fea0003c00000 */
.L_x_36:
[----:B------:R-:W-:Y:S05]  /*1700*/  EXIT ;  /* 0x000000000000794d */ /* 0x000fea0003800000 */
.L_x_37:
[----:B------:R-:W-:-:S00]  /*1710*/  BRA `(.L_x_37) ;  /* 0xfffffffc00fc7947 */ /* 0x000fc0000383ffff */
[----:B------:R-:W-:-:S00]  /*1720*/  NOP ;  /* 0x0000000000007918 */ /* 0x000fc00000000000 */
        /* <DEDUP_REMOVED lines=13> */
.L_x_144:


//--------------------- .text._Z8PrintIntPii      --------------------------
	.section	.text._Z8PrintIntPii,"ax",@progbits
	.align	128
        .global         _Z8PrintIntPii
        .type           _Z8PrintIntPii,@function
        .size           _Z8PrintIntPii,(.L_x_145 - _Z8PrintIntPii)
        .other          _Z8PrintIntPii,@"STO_CUDA_ENTRY STV_DEFAULT"
_Z8PrintIntPii:
.text._Z8PrintIntPii:
        /* <DEDUP_REMOVED lines=24> */
.L_x_56:
[----:B0-----:R-:W2:Y:S01]  /*0180*/  LDG.E R0, desc[UR36][R16.64+-0x20] ;  /* 0xffffe02410007981 */ /* 0x001ea2000c1e1900 */
        /* <DEDUP_REMOVED lines=10> */
[----:B--23--:R1:W-:Y:S06]  /*0230*/  STL [R1], R0 ;  /* 0x0000000001007387 */ /* 0x00c3ec0000100800 */
[----:B------:R-:W-:-:S07]  /*0240*/  LEPC R20, `(.L_x_40) ;  /* 0x000000001014794e */ /* 0x000fce0000000000 */
[----:B-1----:R-:W-:Y:S05]  /*0250*/  CALL.ABS.NOINC R8 ;  /* 0x0000000008007343 */ /* 0x002fea0003c00000 */
.L_x_40:
[----:B------:R-:W2:Y:S01]  /*0260*/  LDG.E R0, desc[UR36][R16.64+-0x1c] ;  /* 0xffffe42410007981 */ /* 0x000ea2000c1e1900 */
[----:B------:R0:W1:Y:S01]  /*0270*/  LDC.64 R8, c[0x4][R22] ;  /* 0x0100000016087b82 */ /* 0x0000620000000a00 */
[----:B------:R-:W3:Y:S01]  /*0280*/  LDCU.64 UR4, c[0x4][0x30] ;  /* 0x01000600ff0477ac */ /* 0x000ee20008000a00 */
[----:B------:R-:W-:Y:S01]  /*0290*/  MOV R6, R18 ;  /* 0x0000001200067202 */ /* 0x000fe20000000f00 */
[----:B------:R-:W-:Y:S02]  /*02a0*/  IMAD.MOV.U32 R7, RZ, RZ, R2 ;  /* 0x000000ffff077224 */ /* 0x000fe400078e0002 */
[----:B---3--:R-:W-:Y:S02]  /*02b0*/  IMAD.U32 R4, RZ, RZ, UR4 ;  /* 0x00000004ff047e24 */ /* 0x008fe4000f8e00ff */
[----:B------:R-:W-:Y:S01]  /*02c0*/  IMAD.U32 R5, RZ, RZ, UR5 ;  /* 0x00000005ff057e24 */ /* 0x000fe2000f8e00ff */
[----:B-12---:R0:W-:Y:S06]  /*02d0*/  STL [R1], R0 ;  /* 0x0000000001007387 */ /* 0x0061ec0000100800 */
[----:B------:R-:W-:-:S07]  /*02e0*/  LEPC R20, `(.L_x_41) ;  /* 0x000000001014794e */ /* 0x000fce0000000000 */
[----:B0-----:R-:W-:Y:S05]  /*02f0*/  CALL.ABS.NOINC R8 ;  /* 0x0000000008007343 */ /* 0x001fea0003c00000 */
.L_x_41:
[----:B------:R-:W2:Y:S01]  /*0300*/  LDG.E R0, desc[UR36][R16.64+-0x18] ;  /* 0xffffe82410007981 */ /* 0x000ea2000c1e1900 */
[----:B------:R0:W1:Y:S01]  /*0310*/  LDC.64 R8, c[0x4][R22] ;  /* 0x0100000016087b82 */ /* 0x0000620000000a00 */
[----:B------:R-:W3:Y:S01]  /*0320*/  LDCU.64 UR4, c[0x4][0x30] ;  /* 0x01000600ff0477ac */ /* 0x000ee20008000a00 */
[----:B------:R-:W-:Y:S02]  /*0330*/  IMAD.MOV.U32 R6, RZ, RZ, R18 ;  /* 0x000000ffff067224 */ /* 0x000fe400078e0012 */
[----:B------:R-:W-:Y:S02]  /*0340*/  IMAD.MOV.U32 R7, RZ, RZ, R2 ;  /* 0x000000ffff077224 */ /* 0x000fe400078e0002 */
[----:B---3--:R-:W-:Y:S01]  /*0350*/  IMAD.U32 R4, RZ, RZ, UR4 ;  /* 0x00000004ff047e24 */ /* 0x008fe2000f8e00ff */
[----:B------:R-:W-:Y:S01]  /*0360*/  MOV R5, UR5 ;  /* 0x0000000500057c02 */ /* 0x000fe20008000f00 */
[----:B-12---:R0:W-:Y:S06]  /*0370*/  STL [R1], R0 ;  /* 0x0000000001007387 */ /* 0x0061ec0000100800 */
[----:B------:R-:W-:-:S07]  /*0380*/  LEPC R20, `(.L_x_42) ;  /* 0x000000001014794e */ /* 0x000fce0000000000 */
[----:B0-----:R-:W-:Y:S05]  /*0390*/  CALL.ABS.NOINC R8 ;  /* 0x0000000008007343 */ /* 0x001fea0003c00000 */
.L_x_42:
[----:B------:R-:W2:Y:S01]  /*03a0*/  LDG.E R0, desc[UR36][R16.64+-0x14] ;  /* 0xffffec2410007981 */ /* 0x000ea2000c1e1900 */
[----:B------:R0:W1:Y:S01]  /*03b0*/  LDC.64 R8, c[0x4][R22] ;  /* 0x0100000016087b82 */ /* 0x0000620000000a00 */
[----:B------:R-:W3:Y:S01]  /*03c0*/  LDCU.64 UR4, c[0x4][0x30] ;  /* 0x01000600ff0477ac */ /* 0x000ee20008000a00 */
[----:B------:R-:W-:Y:S01]  /*03d0*/  IMAD.MOV.U32 R6, RZ, RZ, R18 ;  /* 0x000000ffff067224 */ /* 0x000fe200078e0012 */
[----:B------:R-:W-:Y:S02]  /*03e0*/  MOV R7, R2 ;  /* 0x0000000200077202 */ /* 0x000fe40000000f00 */
[----:B---3--:R-:W-:Y:S01]  /*03f0*/  MOV R4, UR4 ;  /* 0x0000000400047c02 */ /* 0x008fe20008000f00 */
[----:B------:R-:W-:Y:S01]  /*0400*/  IMAD.U32 R5, RZ, RZ, UR5 ;  /* 0x00000005ff057e24 */ /* 0x000fe2000f8e00ff */
[----:B-12---:R0:W-:Y:S06]  /*0410*/  STL [R1], R0 ;  /* 0x0000000001007387 */ /* 0x0061ec0000100800 */
[----:B------:R-:W-:-:S07]  /*0420*/  LEPC R20, `(.L_x_43) ;  /* 0x000000001014794e */ /* 0x000fce0000000000 */
[----:B0-----:R-:W-:Y:S05]  /*0430*/  CALL.ABS.NOINC R8 ;  /* 0x0000000008007343 */ /* 0x001fea0003c00000 */
.L_x_43:
        /* <DEDUP_REMOVED lines=10> */
.L_x_44:
        /* <DEDUP_REMOVED lines=10> */
.L_x_45:
        /* <DEDUP_REMOVED lines=10> */
.L_x_46:
        /* <DEDUP_REMOVED lines=10> */
.L_x_47:
        /* <DEDUP_REMOVED lines=10> */
.L_x_48:
        /* <DEDUP_REMOVED lines=10> */
.L_x_49:
        /* <DEDUP_REMOVED lines=10> */
.L_x_50:
        /* <DEDUP_REMOVED lines=10> */
.L_x_51:
        /* <DEDUP_REMOVED lines=10> */
.L_x_52:
        /* <DEDUP_REMOVED lines=10> */
.L_x_53:
        /* <DEDUP_REMOVED lines=10> */
.L_x_54:
        /* <DEDUP_REMOVED lines=10> */
.L_x_55:
[----:B------:R-:W-:Y:S02]  /*0bc0*/  ISETP.NE.AND P6, PT, R24, RZ, PT ;  /* 0x000000ff1800720c */ /* 0x000fe40003fc5270 */
[----:B------:R-:W-:-:S05]  /*0bd0*/  IADD3 R16, P0, PT, R16, 0x40, RZ ;  /* 0x0000004010107810 */ /* 0x000fca0007f1e0ff */
[----:B------:R-:W-:-:S06]  /*0be0*/  IMAD.X R17, RZ, RZ, R17, P0 ;  /* 0x000000ffff117224 */ /* 0x000fcc00000e0611 */
[----:B------:R-:W-:Y:S05]  /*0bf0*/  @P6 BRA `(.L_x_56) ;  /* 0xfffffff400606947 */ /* 0x000fea000383ffff */
[----:B------:R-:W-:Y:S05]  /*0c00*/  BSYNC.RECONVERGENT B6 ;  /* 0x0000000000067941 */ /* 0x000fea0003800200 */
.L_x_39:
        /* <DEDUP_REMOVED lines=11> */
[----:B0-----:R-:W3:Y:S01]  /*0cc0*/  LDG.E R0, desc[UR36][R16.64] ;  /* 0x0000002410007981 */ /* 0x001ee2000c1e1900 */
[----:B------:R0:W1:Y:S01]  /*0cd0*/  LDC.64 R8, c[0x4][R22] ;  /* 0x0100000016087b82 */ /* 0x0000620000000a00 */
[----:B--2---:R-:W-:Y:S01]  /*0ce0*/  IMAD.U32 R4, RZ, RZ, UR4 ;  /* 0x00000004ff047e24 */ /* 0x004fe2000f8e00ff */
[----:B------:R-:W-:Y:S01]  /*0cf0*/  MOV R5, UR5 ;  /* 0x0000000500057c02 */ /* 0x000fe20008000f00 */
[----:B------:R-:W-:Y:S02]  /*0d00*/  IMAD.MOV.U32 R6, RZ, RZ, R18 ;  /* 0x000000ffff067224 */ /* 0x000fe400078e0012 */
[----:B------:R-:W-:Y:S01]  /*0d10*/  IMAD.MOV.U32 R7, RZ, RZ, R2 ;  /* 0x000000ffff077224 */ /* 0x000fe200078e0002 */
[----:B-1-3--:R0:W-:Y:S06]  /*0d20*/  STL [R1], R0 ;  /* 0x0000000001007387 */ /* 0x00a1ec0000100800 */
[----:B------:R-:W-:-:S07]  /*0d30*/  LEPC R20, `(.L_x_59) ;  /* 0x000000001014794e */ /* 0x000fce0000000000 */
[----:B0-----:R-:W-:Y:S05]  /*0d40*/  CALL.ABS.NOINC R8 ;  /* 0x0000000008007343 */ /* 0x001fea0003c00000 */
.L_x_59:
        /* <DEDUP_REMOVED lines=10> */
.L_x_60:
        /* <DEDUP_REMOVED lines=10> */
.L_x_61:
        /* <DEDUP_REMOVED lines=10> */
.L_x_62:
        /* <DEDUP_REMOVED lines=10> */
.L_x_63:
        /* <DEDUP_REMOVED lines=10> */
.L_x_64:
        /* <DEDUP_REMOVED lines=10> */
.L_x_65:
        /* <DEDUP_REMOVED lines=10> */
.L_x_66:
[----:B------:R-:W-:-:S07]  /*11b0*/  VIADD R19, R19, 0x8 ;  /* 0x0000000813137836 */ /* 0x000fce0000000000 */
.L_x_58:
        /* <DEDUP_REMOVED lines=19> */
.L_x_68:
        /* <DEDUP_REMOVED lines=10> */
.L_x_69:
        /* <DEDUP_REMOVED lines=10> */
.L_x_70:
        /* <DEDUP_REMOVED lines=10> */
.L_x_71:
[----:B------:R-:W-:-:S07]  /*14d0*/  IADD3 R19, PT, PT, R19, 0x4, RZ ;  /* 0x0000000413137810 */ /* 0x000fce0007ffe0ff */
.L_x_67:
[----:B------:R-:W-:-:S13]  /*14e0*/  ISETP.NE.AND P0, PT, R23, RZ, PT ;  /* 0x000000ff1700720c */ /* 0x000fda0003f05270 */
[----:B------:R-:W-:Y:S05]  /*14f0*/  @!P0 BRA `(.L_x_57) ;  /* 0x00000000005c8947 */ /* 0x000fea0003800000 */
[----:B------:R-:W1:Y:S01]  /*1500*/  LDC.64 R16, c[0x0][0x380] ;  /* 0x0000e000ff107b82 */ /* 0x000e620000000a00 */
[----:B------:R-:W-:Y:S02]  /*1510*/  IMAD.MOV R23, RZ, RZ, -R23 ;  /* 0x000000ffff177224 */ /* 0x000fe400078e0a17 */
[----:B-1----:R-:W-:-:S07]  /*1520*/  IMAD.WIDE.U32 R16, R19, 0x4, R16 ;  /* 0x0000000413107825 */ /* 0x002fce00078e0010 */
.L_x_73:
[----:B------:R-:W-:Y:S01]  /*1530*/  IMAD.MOV.U32 R10, RZ, RZ, R16 ;  /* 0x000000ffff0a7224 */ /* 0x000fe200078e0010 */
[----:B------:R-:W-:Y:S01]  /*1540*/  MOV R11, R17 ;  /* 0x00000011000b7202 */ /* 0x000fe20000000f00 */
[----:B------:R-:W1:Y:S04]  /*1550*/  LDCU.64 UR4, c[0x4][0x30] ;  /* 0x01000600ff0477ac */ /* 0x000e680008000a00 */
[----:B0-----:R-:W2:Y:S01]  /*1560*/  LDG.E R0, desc[UR36][R10.64] ;  /* 0x000000240a007981 */ /* 0x001ea2000c1e1900 */
[----:B------:R-:W-:Y:S01]  /*1570*/  MOV R8, 0x0 ;  /* 0x0000000000087802 */ /* 0x000fe20000000f00 */
[----:B------:R-:W-:Y:S02]  /*1580*/  VIADD R23, R23, 0x1 ;  /* 0x0000000117177836 */ /* 0x000fe40000000000 */
[----:B------:R-:W-:-:S02]  /*1590*/  IMAD.MOV.U32 R6, RZ, RZ, R18 ;  /* 0x000000ffff067224 */ /* 0x000fc400078e0012 */
[----:B------:R-:W-:Y:S01]  /*15a0*/  IMAD.MOV.U32 R7, RZ, RZ, R2 ;  /* 0x000000ffff077224 */ /* 0x000fe200078e0002 */
[----:B------:R-:W0:Y:S01]  /*15b0*/  LDC.64 R8, c[0x4][R8] ;  /* 0x0100000008087b82 */ /* 0x000e220000000a00 */
[----:B------:R-:W-:Y:S01]  /*15c0*/  ISETP.NE.AND P0, PT, R23, RZ, PT ;  /* 0x000000ff1700720c */ /* 0x000fe20003f05270 */
[----:B-1----:R-:W-:Y:S01]  /*15d0*/  IMAD.U32 R4, RZ, RZ, UR4 ;  /* 0x00000004ff047e24 */ /* 0x002fe2000f8e00ff */
[----:B------:R-:W-:Y:S01]  /*15e0*/  MOV R5, UR5 ;  /* 0x0000000500057c02 */ /* 0x000fe20008000f00 */
[----:B--2---:R1:W-:Y:S02]  /*15f0*/  STL [R1], R0 ;  /* 0x0000000001007387 */ /* 0x0043e40000100800 */
[----:B01----:R-:W-:-:S08]  /*1600*/  P2R R0, PR, RZ, 0x1 ;  /* 0x00000001ff007803 */ /* 0x003fd00000000000 */
[----:B------:R-:W-:-:S07]  /*1610*/  LEPC R20, `(.L_x_72) ;  /* 0x000000001014794e */ /* 0x000fce0000000000 */
[----:B------:R-:W-:Y:S05]  /*1620*/  CALL.ABS.NOINC R8 ;  /* 0x0000000008007343 */ /* 0x000fea0003c00000 */
.L_x_72:
[----:B------:R-:W-:Y:S02]  /*1630*/  ISETP.NE.AND P6, PT, R23, RZ, PT ;  /* 0x000000ff1700720c */ /* 0x000fe40003fc5270 */
[----:B------:R-:W-:-:S04]  /*1640*/  IADD3 R16, P0, PT, R16, 0x4, RZ ;  /* 0x0000000410107810 */ /* 0x000fc80007f1e0ff */
[----:B------:R-:W-:-:S07]  /*1650*/  IADD3.X R17, PT, PT, RZ, R17, RZ, P0, !PT ;  /* 0x00000011ff117210 */ /* 0x000fce00007fe4ff */
[----:B------:R-:W-:Y:S05]  /*1660*/  @P6 BRA `(.L_x_73) ;  /* 0xfffffffc00b06947 */ /* 0x000fea000383ffff */
.L_x_57:
[----:B0-----:R-:W-:Y:S05]  /*1670*/  BSYNC.RECONVERGENT B6 ;  /* 0x0000000000067941 */ /* 0x001fea0003800200 */
.L_x_38:
        /* <DEDUP_REMOVED lines=8> */
.L_x_74:
[----:B------:R-:W-:Y:S05]  /*1700*/  EXIT ;  /* 0x000000000000794d */ /* 0x000fea0003800000 */
.L_x_75:
        /* <DEDUP_REMOVED lines=15> */
.L_x_145:


//--------------------- .text._Z7PrintBwiii       --------------------------
	.section	.text._Z7PrintBwiii,"ax",@progbits
	.align	128
        .global         _Z7PrintBwiii
        .type           _Z7PrintBwiii,@function
        .size           _Z7PrintBwiii,(.L_x_146 - _Z7PrintBwiii)
        .other          _Z7PrintBwiii,@"STO_CUDA_ENTRY STV_DEFAULT"
_Z7PrintBwiii:
.text._Z7PrintBwiii:
[----:B------:R-:W0:Y:S08]  /*0000*/  LDC R1, c[0x0][0x37c] ;  /* 0x0000df00ff017b82 */ /* 0x000e300000000800 */
[----:B------:R-:W1:Y:S01]  /*0010*/  LDC.64 R8, c[0x0][0x380] ;  /* 0x0000e000ff087b82 */ /* 0x000e620000000a00 */
[----:B0-----:R-:W-:Y:S01]  /*0020*/  VIADD R1, R1, 0xfffffff0 ;  /* 0xfffffff001017836 */ /* 0x001fe20000000000 */
[----:B------:R-:W-:Y:S01]  /*0030*/  MOV R0, 0x0 ;  /* 0x0000000000007802 */ /* 0x000fe20000000f00 */
[----:B------:R-:W0:Y:S01]  /*0040*/  LDCU UR4, c[0x0][0x2f8] ;  /* 0x00005f00ff0477ac */ /* 0x000e220008000800 */
[----:B------:R-:W2:Y:S04]  /*0050*/  LDCU.64 UR6, c[0x4][0x28] ;  /* 0x01000500ff0677ac */ /* 0x000ea80008000a00 */
[----:B------:R-:W3:Y:S01]  /*0060*/  LDC R10, c[0x0][0x388] ;  /* 0x0000e200ff0a7b82 */ /* 0x000ee20000000800 */
[----:B------:R-:W4:Y:S07]  /*0070*/  LDCU UR5, c[0x0][0x2fc] ;  /* 0x00005f80ff0577ac */ /* 0x000f2e0008000800 */
[----:B------:R5:W5:Y:S01]  /*0080*/  LDC.64 R2, c[0x4][R0] ;  /* 0x0100000000027b82 */ /* 0x000b620000000a00 */
[----:B0-----:R-:W-:Y:S01]  /*0090*/  IADD3 R6, P0, PT, R1, UR4, RZ ;  /* 0x0000000401067c10 */ /* 0x001fe2000ff1e0ff */
[----:B-1----:R0:W-:Y:S01]  /*00a0*/  STL.64 [R1], R8 ;  /* 0x0000000801007387 */ /* 0x0021e20000100a00 */
[----:B--2---:R-:W-:Y:S01]  /*00b0*/  IMAD.U32 R4, RZ, RZ, UR6 ;  /* 0x00000006ff047e24 */ /* 0x004fe2000f8e00ff */
[----:B------:R-:W-:-:S02]  /*00c0*/  MOV R5, UR7 ;  /* 0x0000000700057c02 */ /* 0x000fc40008000f00 */
[----:B----4-:R-:W-:Y:S01]  /*00d0*/  IMAD.X R7, RZ, RZ, UR5, P0 ;  /* 0x00000005ff077e24 */ /* 0x010fe200080e06ff */
[----:B---3--:R0:W-:Y:S07]  /*00e0*/  STL [R1+0x8], R10 ;  /* 0x0000080a01007387 */ /* 0x0081ee0000100800 */
[----:B------:R-:W-:-:S07]  /*00f0*/  LEPC R20, `(.L_x_76) ;  /* 0x000000001014794e */ /* 0x000fce0000000000 */
[----:B0----5:R-:W-:Y:S05]  /*0100*/  CALL.ABS.NOINC R2 ;  /* 0x0000000002007343 */ /* 0x021fea0003c00000 */
.L_x_76:
[----:B------:R-:W-:Y:S05]  /*0110*/  EXIT ;  /* 0x000000000000794d */ /* 0x000fea0003800000 */
.L_x_77:
        /* <DEDUP_REMOVED lines=14> */
.L_x_146:


//--------------------- .text._Z7PrintFwiii       --------------------------
	.section	.text._Z7PrintFwiii,"ax",@progbits
	.align	128
        .global         _Z7PrintFwiii
        .type           _Z7PrintFwiii,@function
        .size           _Z7PrintFwiii,(.L_x_147 - _Z7PrintFwiii)
        .other          _Z7PrintFwiii,@"STO_CUDA_ENTRY STV_DEFAULT"
_Z7PrintFwiii:
.text._Z7PrintFwiii:
        /* <DEDUP_REMOVED lines=17> */
.L_x_78:
[----:B------:R-:W-:Y:S05]  /*0110*/  EXIT ;  /* 0x000000000000794d */ /* 0x000fea0003800000 */
.L_x_79:
        /* <DEDUP_REMOVED lines=14> */
.L_x_147:


//--------------------- .text._Z7SetFlagPii       --------------------------
	.section	.text._Z7SetFlagPii,"ax",@progbits
	.align	128
        .global         _Z7SetFlagPii
        .type           _Z7SetFlagPii,@function
        .size           _Z7SetFlagPii,(.L_x_148 - _Z7SetFlagPii)
        .other          _Z7SetFlagPii,@"STO_CUDA_ENTRY STV_DEFAULT"
_Z7SetFlagPii:
.text._Z7SetFlagPii:
[----:B------:R-:W-:Y:S08]  /*0000*/  LDC R1, c[0x0][0x37c] ;  /* 0x0000df00ff017b82 */ /* 0x000ff00000000800 */
[----:B------:R-:W0:Y:S01]  /*0010*/  LDC R5, c[0x0][0x388] ;  /* 0x0000e200ff057b82 */ /* 0x000e220000000800 */
[----:B------:R-:W1:Y:S07]  /*0020*/  LDCU.64 UR4, c[0x0][0x358] ;  /* 0x00006b00ff0477ac */ /* 0x000e6e0008000a00 */
[----:B------:R-:W0:Y:S02]  /*0030*/  LDC.64 R2, c[0x0][0x380] ;  /* 0x0000e000ff027b82 */ /* 0x000e240000000a00 */
[----:B0-----:R-:W-:-:S05]  /*0040*/  IMAD.WIDE R2, R5, 0x4, R2 ;  /* 0x0000000405027825 */ /* 0x001fca00078e0202 */
[----:B-1----:R-:W2:Y:S02]  /*0050*/  LDG.E R0, desc[UR4][R2.64] ;  /* 0x0000000402007981 */ /* 0x002ea4000c1e1900 */
[----:B--2---:R-:W-:-:S05]  /*0060*/  IADD3 R5, PT, PT, -R0, 0x1, RZ ;  /* 0x0000000100057810 */ /* 0x004fca0007ffe1ff */
[----:B------:R-:W-:Y:S01]  /*0070*/  STG.E desc[UR4][R2.64], R5 ;  /* 0x0000000502007986 */ /* 0x000fe2000c101904 */
[----:B------:R-:W-:Y:S05]  /*0080*/  EXIT ;  /* 0x000000000000794d */ /* 0x000fea0003800000 */
.L_x_80:
        /* <DEDUP_REMOVED lines=15> */
.L_x_148:


//--------------------- .text._Z12WaituntilOnePiiiiii --------------------------
	.section	.text._Z12WaituntilOnePiiiiii,"ax",@progbits
	.align	128
        .global         _Z12WaituntilOnePiiiiii
        .type           _Z12WaituntilOnePiiiiii,@function
        .size           _Z12WaituntilOnePiiiiii,(.L_x_149 - _Z12WaituntilOnePiiiiii)
        .other          _Z12WaituntilOnePiiiiii,@"STO_CUDA_ENTRY STV_DEFAULT"
_Z12WaituntilOnePiiiiii:
.text._Z12WaituntilOnePiiiiii:
[----:B------:R-:W-:Y:S01]  /*0000*/  LDC R1, c[0x0][0x37c] ;  /* 0x0000df00ff017b82 */ /* 0x000fe20000000800 */
[----:B------:R-:W-:Y:S05]  /*0010*/  EXIT ;  /* 0x000000000000794d */ /* 0x000fea0003800000 */
.L_x_81:
        /* <DEDUP_REMOVED lines=14> */
.L_x_149:


//--------------------- .text._Z13WaituntilZeroPiiiiii --------------------------
	.section	.text._Z13WaituntilZeroPiiiiii,"ax",@progbits
	.align	128
        .global         _Z13WaituntilZeroPiiiiii
        .type           _Z13WaituntilZeroPiiiiii,@function
        .size           _Z13WaituntilZeroPiiiiii,(.L_x_150 - _Z13WaituntilZeroPiiiiii)
        .other          _Z13WaituntilZeroPiiiiii,@"STO_CUDA_ENTRY STV_DEFAULT"
_Z13WaituntilZeroPiiiiii:
.text._Z13WaituntilZeroPiiiiii:
[----:B------:R-:W-:Y:S01]  /*0000*/  LDC R1, c[0x0][0x37c] ;  /* 0x0000df00ff017b82 */ /* 0x000fe20000000800 */
[----:B------:R-:W-:Y:S05]  /*0010*/  EXIT ;  /* 0x000000000000794d */ /* 0x000fea0003800000 */
.L_x_82:
        /* <DEDUP_REMOVED lines=14> */
.L_x_150:


//--------------------- .text._Z7SoftmaxPdS_i     --------------------------
	.section	.text._Z7SoftmaxPdS_i,"ax",@progbits
	.align	128
        .global         _Z7SoftmaxPdS_i
        .type           _Z7SoftmaxPdS_i,@function
        .size           _Z7SoftmaxPdS_i,(.L_x_142 - _Z7SoftmaxPdS_i)
        .other          _Z7SoftmaxPdS_i,@"STO_CUDA_ENTRY STV_DEFAULT"
_Z7SoftmaxPdS_i:
.text._Z7SoftmaxPdS_i:
[----:B------:R-:W-:Y:S01]  /*0000*/  LDC R1, c[0x0][0x37c] ;  /* 0x0000df00ff017b82 */ /* 0x000fe20000000800 */
[----:B------:R-:W0:Y:S01]  /*0010*/  S2R R3, SR_CTAID.X ;  /* 0x0000000000037919 */ /* 0x000e220000002500 */
[----:B------:R-:W0:Y:S01]  /*0020*/  LDCU UR4, c[0x0][0x360] ;  /* 0x00006c00ff0477ac */ /* 0x000e220008000800 */
[----:B------:R-:W0:Y:S01]  /*0030*/  S2R R0, SR_TID.X ;  /* 0x0000000000007919 */ /* 0x000e220000002100 */
[----:B------:R-:W1:Y:S01]  /*0040*/  LDCU UR5, c[0x0][0x390] ;  /* 0x00007200ff0577ac */ /* 0x000e620008000800 */
[----:B0-----:R-:W-:-:S05]  /*0050*/  IMAD R3, R3, UR4, R0 ;  /* 0x0000000403037c24 */ /* 0x001fca000f8e0200 */
[----:B-1----:R-:W-:-:S13]  /*0060*/  ISETP.GE.AND P0, PT, R3, UR5, PT ;  /* 0x0000000503007c0c */ /* 0x002fda000bf06270 */
[----:B------:R-:W-:Y:S05]  /*0070*/  @P0 EXIT ;  /* 0x000000000000094d */ /* 0x000fea0003800000 */
[----:B------:R-:W0:Y:S01]  /*0080*/  LDC.64 R6, c[0x0][0x388] ;  /* 0x0000e200ff067b82 */ /* 0x000e220000000a00 */
[----:B------:R-:W0:Y:S07]  /*0090*/  LDCU.64 UR4, c[0x0][0x358] ;  /* 0x00006b00ff0477ac */ /* 0x000e2e0008000a00 */
[----:B------:R-:W1:Y:S01]  /*00a0*/  LDC.64 R4, c[0x0][0x380] ;  /* 0x0000e000ff047b82 */ /* 0x000e620000000a00 */
[----:B0-----:R-:W2:Y:S01]  /*00b0*/  LDG.E.64 R6, desc[UR4][R6.64] ;  /* 0x0000000406067981 */ /* 0x001ea2000c1e1b00 */
[----:B-1----:R-:W-:-:S05]  /*00c0*/  IMAD.WIDE R4, R3, 0x8, R4 ;  /* 0x0000000803047825 */ /* 0x002fca00078e0204 */
[----:B------:R-:W3:Y:S01]  /*00d0*/  LDG.E.64 R8, desc[UR4][R4.64] ;  /* 0x0000000404087981 */ /* 0x000ee2000c1e1b00 */
[----:B------:R-:W-:Y:S01]  /*00e0*/  IMAD.MOV.U32 R2, RZ, RZ, 0x1 ;  /* 0x00000001ff027424 */ /* 0x000fe200078e00ff */
[----:B------:R-:W-:Y:S01]  /*00f0*/  BSSY.RECONVERGENT B0, `(.L_x_83) ;  /* 0x0000012000007945 */ /* 0x000fe20003800200 */
[----:B--2---:R-:W0:Y:S01]  /*0100*/  MUFU.RCP64H R3, R7 ;  /* 0x0000000700037308 */ /* 0x004e220000001800 */
[----:B---3--:R-:W-:-:S03]  /*0110*/  FSETP.GEU.AND P1, PT, |R9|, 6.5827683646048100446e-37, PT ;  /* 0x036000000900780b */ /* 0x008fc60003f2e200 */
[----:B0-----:R-:W-:-:S08]  /*0120*/  DFMA R10, -R6, R2, 1 ;  /* 0x3ff00000060a742b */ /* 0x001fd00000000102 */
[----:B------:R-:W-:-:S08]  /*0130*/  DFMA R10, R10, R10, R10 ;  /* 0x0000000a0a0a722b */ /* 0x000fd0000000000a */
[----:B------:R-:W-:-:S08]  /*0140*/  DFMA R10, R2, R10, R2 ;  /* 0x0000000a020a722b */ /* 0x000fd00000000002 */
[----:B------:R-:W-:-:S08]  /*0150*/  DFMA R2, -R6, R10, 1 ;  /* 0x3ff000000602742b */ /* 0x000fd0000000010a */
[----:B------:R-:W-:-:S08]  /*0160*/  DFMA R2, R10, R2, R10 ;  /* 0x000000020a02722b */ /* 0x000fd0000000000a */
[----:B------:R-:W-:-:S08]  /*0170*/  DMUL R10, R8, R2 ;  /* 0x00000002080a7228 */ /* 0x000fd00000000000 */
[----:B------:R-:W-:-:S08]  /*0180*/  DFMA R12, -R6, R10, R8 ;  /* 0x0000000a060c722b */ /* 0x000fd00000000108 */
[----:B------:R-:W-:-:S10]  /*0190*/  DFMA R2, R2, R12, R10 ;  /* 0x0000000c0202722b */ /* 0x000fd4000000000a */
[----:B------:R-:W-:-:S05]  /*01a0*/  FFMA R0, RZ, R7, R3 ;  /* 0x00000007ff007223 */ /* 0x000fca0000000003 */
[----:B------:R-:W-:-:S13]  /*01b0*/  FSETP.GT.AND P0, PT, |R0|, 1.469367938527859385e-39, PT ;  /* 0x001000000000780b */ /* 0x000fda0003f04200 */
[----:B------:R-:W-:Y:S05]  /*01c0*/  @P0 BRA P1, `(.L_x_84) ;  /* 0x0000000000100947 */ /* 0x000fea0000800000 */
[----:B------:R-:W-:-:S07]  /*01d0*/  MOV R0, 0x1f0 ;  /* 0x000001f000007802 */ /* 0x000fce0000000f00 */
[----:B------:R-:W-:Y:S05]  /*01e0*/  CALL.REL.NOINC `($__internal_0_$__cuda_sm20_div_rn_f64_full) ;  /* 0x0000000000147944 */ /* 0x000fea0003c00000 */
[----:B------:R-:W-:Y:S02]  /*01f0*/  IMAD.MOV.U32 R2, RZ, RZ, R12 ;  /* 0x000000ffff027224 */ /* 0x000fe400078e000c */
[----:B------:R-:W-:-:S07]  /*0200*/  IMAD.MOV.U32 R3, RZ, RZ, R13 ;  /* 0x000000ffff037224 */ /* 0x000fce00078e000d */
.L_x_84:
[----:B------:R-:W-:Y:S05]  /*0210*/  BSYNC.RECONVERGENT B0 ;  /* 0x0000000000007941 */ /* 0x000fea0003800200 */
.L_x_83:
[----:B------:R-:W-:Y:S01]  /*0220*/  STG.E.64 desc[UR4][R4.64], R2 ;  /* 0x0000000204007986 */ /* 0x000fe2000c101b04 */
[----:B------:R-:W-:Y:S05]  /*0230*/  EXIT ;  /* 0x000000000000794d */ /* 0x000fea0003800000 */
        .weak           $__internal_0_$__cuda_sm20_div_rn_f64_full
        .type           $__internal_0_$__cuda_sm20_div_rn_f64_full,@function
        .size           $__internal_0_$__cuda_sm20_div_rn_f64_full,(.L_x_142 - $__internal_0_$__cuda_sm20_div_rn_f64_full)
$__internal_0_$__cuda_sm20_div_rn_f64_full:
[C---:B------:R-:W-:Y:S01]  /*0240*/  FSETP.GEU.AND P0, PT, |R7|.reuse, 1.469367938527859385e-39, PT ;  /* 0x001000000700780b */ /* 0x040fe20003f0e200 */
[----:B------:R-:W-:Y:S01]  /*0250*/  IMAD.MOV.U32 R16, RZ, RZ, 0x1 ;  /* 0x00000001ff107424 */ /* 0x000fe200078e00ff */
[----:B------:R-:W-:Y:S01]  /*0260*/  LOP3.LUT R2, R7, 0x800fffff, RZ, 0xc0, !PT ;  /* 0x800fffff07027812 */ /* 0x000fe200078ec0ff */
[----:B------:R-:W-:Y:S01]  /*0270*/  BSSY.RECONVERGENT B1, `(.L_x_85) ;  /* 0x0000055000017945 */ /* 0x000fe20003800200 */
[C---:B------:R-:W-:Y:S02]  /*0280*/  FSETP.GEU.AND P2, PT, |R9|.reuse, 1.469367938527859385e-39, PT ;  /* 0x001000000900780b */ /* 0x040fe40003f4e200 */
[----:B------:R-:W-:Y:S01]  /*0290*/  LOP3.LUT R3, R2, 0x3ff00000, RZ, 0xfc, !PT ;  /* 0x3ff0000002037812 */ /* 0x000fe200078efcff */
[----:B------:R-:W-:Y:S01]  /*02a0*/  IMAD.MOV.U32 R2, RZ, RZ, R6 ;  /* 0x000000ffff027224 */ /* 0x000fe200078e0006 */
[----:B------:R-:W-:Y:S02]  /*02b0*/  LOP3.LUT R12, R9, 0x7ff00000, RZ, 0xc0, !PT ;  /* 0x7ff00000090c7812 */ /* 0x000fe400078ec0ff */
[----:B------:R-:W-:-:S03]  /*02c0*/  LOP3.LUT R15, R7, 0x7ff00000, RZ, 0xc0, !PT ;  /* 0x7ff00000070f7812 */ /* 0x000fc600078ec0ff */
[----:B------:R-:W-:Y:S01]  /*02d0*/  @!P0 DMUL R2, R6, 8.98846567431157953865e+307 ;  /* 0x7fe0000006028828 */ /* 0x000fe20000000000 */
[----:B------:R-:W-:-:S03]  /*02e0*/  ISETP.GE.U32.AND P1, PT, R12, R15, PT ;  /* 0x0000000f0c00720c */ /* 0x000fc60003f26070 */
[----:B------:R-:W-:Y:S01]  /*02f0*/  @!P2 LOP3.LUT R13, R7, 0x7ff00000, RZ, 0xc0, !PT ;  /* 0x7ff00000070da812 */ /* 0x000fe200078ec0ff */
[----:B------:R-:W-:Y:S01]  /*0300*/  @!P2 IMAD.MOV.U32 R18, RZ, RZ, RZ ;  /* 0x000000ffff12a224 */ /* 0x000fe200078e00ff */
[----:B------:R-:W0:Y:S02]  /*0310*/  MUFU.RCP64H R17, R3 ;  /* 0x0000000300117308 */ /* 0x000e240000001800 */
[----:B------:R-:W-:Y:S01]  /*0320*/  @!P2 ISETP.GE.U32.AND P3, PT, R12, R13, PT ;  /* 0x0000000d0c00a20c */ /* 0x000fe20003f66070 */
[----:B------:R-:W-:-:S05]  /*0330*/  IMAD.MOV.U32 R13, RZ, RZ, 0x1ca00000 ;  /* 0x1ca00000ff0d7424 */ /* 0x000fca00078e00ff */
[----:B------:R-:W-:-:S04]  /*0340*/  @!P2 SEL R19, R13, 0x63400000, !P3 ;  /* 0x634000000d13a807 */ /* 0x000fc80005800000 */
[----:B------:R-:W-:-:S04]  /*0350*/  @!P2 LOP3.LUT R19, R19, 0x80000000, R9, 0xf8, !PT ;  /* 0x800000001313a812 */ /* 0x000fc800078ef809 */
[----:B------:R-:W-:Y:S01]  /*0360*/  @!P2 LOP3.LUT R19, R19, 0x100000, RZ, 0xfc, !PT ;  /* 0x001000001313a812 */ /* 0x000fe200078efcff */
[----:B0-----:R-:W-:-:S08]  /*0370*/  DFMA R10, R16, -R2, 1 ;  /* 0x3ff00000100a742b */ /* 0x001fd00000000802 */
[----:B------:R-:W-:-:S08]  /*0380*/  DFMA R10, R10, R10, R10 ;  /* 0x0000000a0a0a722b */ /* 0x000fd0000000000a */
[----:B------:R-:W-:Y:S01]  /*0390*/  DFMA R16, R16, R10, R16 ;  /* 0x0000000a1010722b */ /* 0x000fe20000000010 */
[----:B------:R-:W-:Y:S01]  /*03a0*/  SEL R11, R13, 0x63400000, !P1 ;  /* 0x634000000d0b7807 */ /* 0x000fe20004800000 */
[----:B------:R-:W-:-:S03]  /*03b0*/  IMAD.MOV.U32 R10, RZ, RZ, R8 ;  /* 0x000000ffff0a7224 */ /* 0x000fc600078e0008 */
[----:B------:R-:W-:-:S03]  /*03c0*/  LOP3.LUT R11, R11, 0x800fffff, R9, 0xf8, !PT ;  /* 0x800fffff0b0b7812 */ /* 0x000fc600078ef809 */
[----:B------:R-:W-:-:S03]  /*03d0*/  DFMA R20, R16, -R2, 1 ;  /* 0x3ff000001014742b */ /* 0x000fc60000000802 */
[----:B------:R-:W-:-:S05]  /*03e0*/  @!P2 DFMA R10, R10, 2, -R18 ;  /* 0x400000000a0aa82b */ /* 0x000fca0000000812 */
[----:B------:R-:W-:Y:S01]  /*03f0*/  DFMA R16, R16, R20, R16 ;  /* 0x000000141010722b */ /* 0x000fe20000000010 */
[----:B------:R-:W-:Y:S02]  /*0400*/  IMAD.MOV.U32 R21, RZ, RZ, R12 ;  /* 0x000000ffff157224 */ /* 0x000fe400078e000c */
[----:B------:R-:W-:Y:S01]  /*0410*/  IMAD.MOV.U32 R20, RZ, RZ, R15 ;  /* 0x000000ffff147224 */ /* 0x000fe200078e000f */
[----:B------:R-:W-:Y:S02]  /*0420*/  @!P0 LOP3.LUT R20, R3, 0x7ff00000, RZ, 0xc0, !PT ;  /* 0x7ff0000003148812 */ /* 0x000fe400078ec0ff */
[----:B------:R-:W-:Y:S02]  /*0430*/  @!P2 LOP3.LUT R21, R11, 0x7ff00000, RZ, 0xc0, !PT ;  /* 0x7ff000000b15a812 */ /* 0x000fe400078ec0ff */
[----:B------:R-:W-:Y:S01]  /*0440*/  DMUL R18, R16, R10 ;  /* 0x0000000a10127228 */ /* 0x000fe20000000000 */
[----:B------:R-:W-:Y:S02]  /*0450*/  VIADD R23, R20, 0xffffffff ;  /* 0xffffffff14177836 */ /* 0x000fe40000000000 */
[----:B------:R-:W-:-:S05]  /*0460*/  VIADD R22, R21, 0xffffffff ;  /* 0xffffffff15167836 */ /* 0x000fca0000000000 */
[----:B------:R-:W-:Y:S01]  /*0470*/  DFMA R14, R18, -R2, R10 ;  /* 0x80000002120e722b */ /* 0x000fe2000000000a */
[----:B------:R-:W-:-:S04]  /*0480*/  ISETP.GT.U32.AND P0, PT, R22, 0x7feffffe, PT ;  /* 0x7feffffe1600780c */ /* 0x000fc80003f04070 */
[----:B------:R-:W-:-:S03]  /*0490*/  ISETP.GT.U32.OR P0, PT, R23, 0x7feffffe, P0 ;  /* 0x7feffffe1700780c */ /* 0x000fc60000704470 */
[----:B------:R-:W-:-:S10]  /*04a0*/  DFMA R14, R16, R14, R18 ;  /* 0x0000000e100e722b */ /* 0x000fd40000000012 */
[----:B------:R-:W-:Y:S05]  /*04b0*/  @P0 BRA `(.L_x_86) ;  /* 0x00000000006c0947 */ /* 0x000fea0003800000 */
[----:B------:R-:W-:-:S04]  /*04c0*/  LOP3.LUT R9, R7, 0x7ff00000, RZ, 0xc0, !PT ;  /* 0x7ff0000007097812 */ /* 0x000fc800078ec0ff */
[CC--:B------:R-:W-:Y:S02]  /*04d0*/  VIADDMNMX R8, R12.reuse, -R9.reuse, 0xb9600000, !PT ;  /* 0xb96000000c087446 */ /* 0x0c0fe40007800909 */
[----:B------:R-:W-:Y:S02]  /*04e0*/  ISETP.GE.U32.AND P0, PT, R12, R9, PT ;  /* 0x000000090c00720c */ /* 0x000fe40003f06070 */
[----:B------:R-:W-:Y:S02]  /*04f0*/  VIMNMX R8, PT, PT, R8, 0x46a00000, PT ;  /* 0x46a0000008087848 */ /* 0x000fe40003fe0100 */
[----:B------:R-:W-:-:S05]  /*0500*/  SEL R13, R13, 0x63400000, !P0 ;  /* 0x634000000d0d7807 */ /* 0x000fca0004000000 */
[----:B------:R-:W-:Y:S02]  /*0510*/  IMAD.IADD R16, R8, 0x1, -R13 ;  /* 0x0000000108107824 */ /* 0x000fe400078e0a0d */
[----:B------:R-:W-:Y:S02]  /*0520*/  IMAD.MOV.U32 R8, RZ, RZ, RZ ;  /* 0x000000ffff087224 */ /* 0x000fe400078e00ff */
[----:B------:R-:W-:-:S06]  /*0530*/  VIADD R9, R16, 0x7fe00000 ;  /* 0x7fe0000010097836 */ /* 0x000fcc0000000000 */
[----:B------:R-:W-:-:S10]  /*0540*/  DMUL R12, R14, R8 ;  /* 0x000000080e0c7228 */ /* 0x000fd40000000000 */
[----:B------:R-:W-:-:S13]  /*0550*/  FSETP.GTU.AND P0, PT, |R13|, 1.469367938527859385e-39, PT ;  /* 0x001000000d00780b */ /* 0x000fda0003f0c200 */
[----:B------:R-:W-:Y:S05]  /*0560*/  @P0 BRA `(.L_x_87) ;  /* 0x0000000000940947 */ /* 0x000fea0003800000 */
[----:B------:R-:W-:Y:S01]  /*0570*/  DFMA R2, R14, -R2, R10 ;  /* 0x800000020e02722b */ /* 0x000fe2000000000a */
[----:B------:R-:W-:-:S09]  /*0580*/  IMAD.MOV.U32 R8, RZ, RZ, RZ ;  /* 0x000000ffff087224 */ /* 0x000fd200078e00ff */
[C---:B------:R-:W-:Y:S02]  /*0590*/  FSETP.NEU.AND P0, PT, R3.reuse, RZ, PT ;  /* 0x000000ff0300720b */ /* 0x040fe40003f0d000 */
[----:B------:R-:W-:-:S04]  /*05a0*/  LOP3.LUT R7, R3, 0x80000000, R7, 0x48, !PT ;  /* 0x8000000003077812 */ /* 0x000fc800078e4807 */
[----:B------:R-:W-:-:S07]  /*05b0*/  LOP3.LUT R9, R7, R9, RZ, 0xfc, !PT ;  /* 0x0000000907097212 */ /* 0x000fce00078efcff */
[----:B------:R-:W-:Y:S05]  /*05c0*/  @!P0 BRA `(.L_x_87) ;  /* 0x00000000007c8947 */ /* 0x000fea0003800000 */
[----:B------:R-:W-:Y:S01]  /*05d0*/  IMAD.MOV R3, RZ, RZ, -R16 ;  /* 0x000000ffff037224 */ /* 0x000fe200078e0a10 */
[----:B------:R-:W-:Y:S01]  /*05e0*/  DMUL.RP R8, R14, R8 ;  /* 0x000000080e087228 */ /* 0x000fe20000008000 */
[----:B------:R-:W-:-:S06]  /*05f0*/  IMAD.MOV.U32 R2, RZ, RZ, RZ ;  /* 0x000000ffff027224 */ /* 0x000fcc00078e00ff */
[----:B------:R-:W-:-:S03]  /*0600*/  DFMA R2, R12, -R2, R14 ;  /* 0x800000020c02722b */ /* 0x000fc6000000000e */
[----:B------:R-:W-:-:S03]  /*0610*/  LOP3.LUT R7, R9, R7, RZ, 0x3c, !PT ;  /* 0x0000000709077212 */ /* 0x000fc600078e3cff */
[----:B------:R-:W-:-:S04]  /*0620*/  IADD3 R2, PT, PT, -R16, -0x43300000, RZ ;  /* 0xbcd0000010027810 */ /* 0x000fc80007ffe1ff */
[----:B------:R-:W-:-:S04]  /*0630*/  FSETP.NEU.AND P0, PT, |R3|, R2, PT ;  /* 0x000000020300720b */ /* 0x000fc80003f0d200 */
[----:B------:R-:W-:Y:S02]  /*0640*/  FSEL R12, R8, R12, !P0 ;  /* 0x0000000c080c7208 */ /* 0x000fe40004000000 */
[----:B------:R-:W-:Y:S01]  /*0650*/  FSEL R13, R7, R13, !P0 ;  /* 0x0000000d070d7208 */ /* 0x000fe20004000000 */
[----:B------:R-:W-:Y:S06]  /*0660*/  BRA `(.L_x_87) ;  /* 0x0000000000547947 */ /* 0x000fec0003800000 */
.L_x_86:
[----:B------:R-:W-:-:S14]  /*0670*/  DSETP.NAN.AND P0, PT, R8, R8, PT ;  /* 0x000000080800722a */ /* 0x000fdc0003f08000 */
[----:B------:R-:W-:Y:S05]  /*0680*/  @P0 BRA `(.L_x_88) ;  /* 0x0000000000440947 */ /* 0x000fea0003800000 */
[----:B------:R-:W-:-:S14]  /*0690*/  DSETP.NAN.AND P0, PT, R6, R6, PT ;  /* 0x000000060600722a */ /* 0x000fdc0003f08000 */
[----:B------:R-:W-:Y:S05]  /*06a0*/  @P0 BRA `(.L_x_89) ;  /* 0x0000000000300947 */ /* 0x000fea0003800000 */
[----:B------:R-:W-:Y:S01]  /*06b0*/  ISETP.NE.AND P0, PT, R21, R20, PT ;  /* 0x000000141500720c */ /* 0x000fe20003f05270 */
[----:B------:R-:W-:Y:S02]  /*06c0*/  IMAD.MOV.U32 R12, RZ, RZ, 0x0 ;  /* 0x00000000ff0c7424 */ /* 0x000fe400078e00ff */
[----:B------:R-:W-:-:S10]  /*06d0*/  IMAD.MOV.U32 R13, RZ, RZ, -0x80000 ;  /* 0xfff80000ff0d7424 */ /* 0x000fd400078e00ff */
[----:B------:R-:W-:Y:S05]  /*06e0*/  @!P0 BRA `(.L_x_87) ;  /* 0x0000000000348947 */ /* 0x000fea0003800000 */
[----:B------:R-:W-:Y:S02]  /*06f0*/  ISETP.NE.AND P0, PT, R21, 0x7ff00000, PT ;  /* 0x7ff000001500780c */ /* 0x000fe40003f05270 */
[----:B------:R-:W-:Y:S02]  /*0700*/  LOP3.LUT R13, R9, 0x80000000, R7, 0x48, !PT ;  /* 0x80000000090d7812 */ /* 0x000fe400078e4807 */
[----:B------:R-:W-:-:S13]  /*0710*/  ISETP.EQ.OR P0, PT, R20, RZ, !P0 ;  /* 0x000000ff1400720c */ /* 0x000fda0004702670 */
[----:B------:R-:W-:Y:S01]  /*0720*/  @P0 LOP3.LUT R2, R13, 0x7ff00000, RZ, 0xfc, !PT ;  /* 0x7ff000000d020812 */ /* 0x000fe200078efcff */
[----:B------:R-:W-:Y:S02]  /*0730*/  @!P0 IMAD.MOV.U32 R12, RZ, RZ, RZ ;  /* 0x000000ffff0c8224 */ /* 0x000fe400078e00ff */
[----:B------:R-:W-:Y:S02]  /*0740*/  @P0 IMAD.MOV.U32 R12, RZ, RZ, RZ ;  /* 0x000000ffff0c0224 */ /* 0x000fe400078e00ff */
[----:B------:R-:W-:Y:S01]  /*0750*/  @P0 IMAD.MOV.U32 R13, RZ, RZ, R2 ;  /* 0x000000ffff0d0224 */ /* 0x000fe200078e0002 */
[----:B------:R-:W-:Y:S06]  /*0760*/  BRA `(.L_x_87) ;  /* 0x0000000000147947 */ /* 0x000fec0003800000 */
.L_x_89:
[----:B------:R-:W-:Y:S01]  /*0770*/  LOP3.LUT R13, R7, 0x80000, RZ, 0xfc, !PT ;  /* 0x00080000070d7812 */ /* 0x000fe200078efcff */
[----:B------:R-:W-:Y:S01]  /*0780*/  IMAD.MOV.U32 R12, RZ, RZ, R6 ;  /* 0x000000ffff0c7224 */ /* 0x000fe200078e0006 */
[----:B------:R-:W-:Y:S06]  /*0790*/  BRA `(.L_x_87) ;  /* 0x0000000000087947 */ /* 0x000fec0003800000 */
.L_x_88:
[----:B------:R-:W-:Y:S01]  /*07a0*/  LOP3.LUT R13, R9, 0x80000, RZ, 0xfc, !PT ;  /* 0x00080000090d7812 */ /* 0x000fe200078efcff */
[----:B------:R-:W-:-:S07]  /*07b0*/  IMAD.MOV.U32 R12, RZ, RZ, R8 ;  /* 0x000000ffff0c7224 */ /* 0x000fce00078e0008 */
.L_x_87:
[----:B------:R-:W-:Y:S05]  /*07c0*/  BSYNC.RECONVERGENT B1 ;  /* 0x0000000000017941 */ /* 0x000fea0003800200 */
.L_x_85:
[----:B------:R-:W-:Y:S02]  /*07d0*/  IMAD.MOV.U32 R2, RZ, RZ, R0 ;  /* 0x000000ffff027224 */ /* 0x000fe400078e0000 */
[----:B------:R-:W-:-:S04]  /*07e0*/  IMAD.MOV.U32 R3, RZ, RZ, 0x0 ;  /* 0x00000000ff037424 */ /* 0x000fc800078e00ff */
[----:B------:R-:W-:Y:S05]  /*07f0*/  RET.REL.NODEC R2 `(_Z7SoftmaxPdS_i) ;  /* 0xfffffff802007950 */ /* 0x000fea0003c3ffff */
.L_x_90:
        /* <DEDUP_REMOVED lines=16> */
.L_x_142:


//--------------------- .text._Z11ExponentialPdi  --------------------------
	.section	.text._Z11ExponentialPdi,"ax",@progbits
	.align	128
        .global         _Z11ExponentialPdi
        .type           _Z11ExponentialPdi,@function
        .size           _Z11ExponentialPdi,(.L_x_152 - _Z11ExponentialPdi)
        .other          _Z11ExponentialPdi,@"STO_CUDA_ENTRY STV_DEFAULT"
_Z11ExponentialPdi:
.text._Z11ExponentialPdi:
[----:B------:R-:W-:Y:S01]  /*0000*/  LDC R1, c[0x0][0x37c] ;  /* 0x0000df00ff017b82 */ /* 0x000fe20000000800 */
[----:B------:R-:W0:Y:S01]  /*0010*/  S2R R0, SR_CTAID.X ;  /* 0x0000000000007919 */ /* 0x000e220000002500 */
[----:B------:R-:W0:Y:S01]  /*0020*/  LDCU UR6, c[0x0][0x360] ;  /* 0x00006c00ff0677ac */ /* 0x000e220008000800 */
[----:B------:R-:W-:Y:S01]  /*0030*/  BSSY.RECONVERGENT B0, `(.L_x_91) ;  /* 0x0000046000007945 */ /* 0x000fe20003800200 */
[----:B------:R-:W0:Y:S01]  /*0040*/  S2R R3, SR_TID.X ;  /* 0x0000000000037919 */ /* 0x000e220000002100 */
[----:B------:R-:W1:Y:S01]  /*0050*/  LDCU UR7, c[0x0][0x388] ;  /* 0x00007100ff0777ac */ /* 0x000e620008000800 */
[----:B------:R-:W2:Y:S01]  /*0060*/  LDCU.64 UR4, c[0x0][0x358] ;  /* 0x00006b00ff0477ac */ /* 0x000ea20008000a00 */
[----:B0-----:R-:W-:-:S05]  /*0070*/  IMAD R0, R0, UR6, R3 ;  /* 0x0000000600007c24 */ /* 0x001fca000f8e0203 */
[----:B-1----:R-:W-:-:S13]  /*0080*/  ISETP.GE.AND P0, PT, R0, UR7, PT ;  /* 0x0000000700007c0c */ /* 0x002fda000bf06270 */
[----:B--2---:R-:W-:Y:S05]  /*0090*/  @P0 BRA `(.L_x_92) ;  /* 0x0000000000fc0947 */ /* 0x004fea0003800000 */
[----:B------:R-:W0:Y:S02]  /*00a0*/  LDC.64 R2, c[0x0][0x380] ;  /* 0x0000e000ff027b82 */ /* 0x000e240000000a00 */
[----:B0-----:R-:W-:-:S05]  /*00b0*/  IMAD.WIDE R2, R0, 0x8, R2 ;  /* 0x0000000800027825 */ /* 0x001fca00078e0202 */
[----:B------:R-:W2:Y:S01]  /*00c0*/  LDG.E.64 R4, desc[UR4][R2.64] ;  /* 0x0000000402047981 */ /* 0x000ea2000c1e1b00 */
[----:B------:R-:W-:Y:S01]  /*00d0*/  IMAD.MOV.U32 R6, RZ, RZ, 0x652b82fe ;  /* 0x652b82feff067424 */ /* 0x000fe200078e00ff */
[----:B------:R-:W-:Y:S01]  /*00e0*/  UMOV UR6, 0xfefa39ef ;  /* 0xfefa39ef00067882 */ /* 0x000fe20000000000 */
[----:B------:R-:W-:Y:S01]  /*00f0*/  IMAD.MOV.U32 R7, RZ, RZ, 0x3ff71547 ;  /* 0x3ff71547ff077424 */ /* 0x000fe200078e00ff */
[----:B------:R-:W-:Y:S01]  /*0100*/  UMOV UR7, 0x3fe62e42 ;  /* 0x3fe62e4200077882 */ /* 0x000fe20000000000 */
[----:B------:R-:W-:Y:S04]  /*0110*/  BSSY.RECONVERGENT B1, `(.L_x_93) ;  /* 0x0000036000017945 */ /* 0x000fe80003800200 */
[----:B--2---:R-:W-:Y:S01]  /*0120*/  DFMA R6, R4, R6, 6.75539944105574400000e+15 ;  /* 0x433800000406742b */ /* 0x004fe20000000006 */
[----:B------:R-:W-:-:S07]  /*0130*/  FSETP.GEU.AND P0, PT, |R5|, 4.1917929649353027344, PT ;  /* 0x4086232b0500780b */ /* 0x000fce0003f0e200 */
[----:B------:R-:W-:-:S08]  /*0140*/  DADD R8, R6, -6.75539944105574400000e+15 ;  /* 0xc338000006087429 */ /* 0x000fd00000000000 */
[----:B------:R-:W-:Y:S01]  /*0150*/  DFMA R10, R8, -UR6, R4 ;  /* 0x80000006080a7c2b */ /* 0x000fe20008000004 */
[----:B------:R-:W-:Y:S01]  /*0160*/  UMOV UR6, 0x3b39803f ;  /* 0x3b39803f00067882 */ /* 0x000fe20000000000 */
[----:B------:R-:W-:-:S06]  /*0170*/  UMOV UR7, 0x3c7abc9e ;  /* 0x3c7abc9e00077882 */ /* 0x000fcc0000000000 */
[----:B------:R-:W-:Y:S01]  /*0180*/  DFMA R8, R8, -UR6, R10 ;  /* 0x8000000608087c2b */ /* 0x000fe2000800000a */
[----:B------:R-:W-:Y:S01]  /*0190*/  UMOV UR6, 0x69ce2bdf ;  /* 0x69ce2bdf00067882 */ /* 0x000fe20000000000 */
[----:B------:R-:W-:Y:S01]  /*01a0*/  IMAD.MOV.U32 R10, RZ, RZ, -0x35dec16 ;  /* 0xfca213eaff0a7424 */ /* 0x000fe200078e00ff */
[----:B------:R-:W-:Y:S01]  /*01b0*/  UMOV UR7, 0x3e5ade15 ;  /* 0x3e5ade1500077882 */ /* 0x000fe20000000000 */
[----:B------:R-:W-:-:S06]  /*01c0*/  IMAD.MOV.U32 R11, RZ, RZ, 0x3e928af3 ;  /* 0x3e928af3ff0b7424 */ /* 0x000fcc00078e00ff */
[----:B------:R-:W-:Y:S01]  /*01d0*/  DFMA R10, R8, UR6, R10 ;  /* 0x00000006080a7c2b */ /* 0x000fe2000800000a */
[----:B------:R-:W-:Y:S01]  /*01e0*/  UMOV UR6, 0x62401315 ;  /* 0x6240131500067882 */ /* 0x000fe20000000000 */
[----:B------:R-:W-:-:S06]  /*01f0*/  UMOV UR7, 0x3ec71dee ;  /* 0x3ec71dee00077882 */ /* 0x000fcc0000000000 */
[----:B------:R-:W-:Y:S01]  /*0200*/  DFMA R10, R8, R10, UR6 ;  /* 0x00000006080a7e2b */ /* 0x000fe2000800000a */
        /* <DEDUP_REMOVED lines=20> */
[----:B------:R-:W-:-:S08]  /*0350*/  DFMA R10, R8, R10, UR6 ;  /* 0x00000006080a7e2b */ /* 0x000fd0000800000a */
[----:B------:R-:W-:-:S08]  /*0360*/  DFMA R10, R8, R10, 1 ;  /* 0x3ff00000080a742b */ /* 0x000fd0000000000a */
[----:B------:R-:W-:-:S10]  /*0370*/  DFMA R10, R8, R10, 1 ;  /* 0x3ff00000080a742b */ /* 0x000fd4000000000a */
[----:B------:R-:W-:Y:S01]  /*0380*/  LEA R9, R6, R11, 0x14 ;  /* 0x0000000b06097211 */ /* 0x000fe200078ea0ff */
[----:B------:R-:W-:Y:S01]  /*0390*/  IMAD.MOV.U32 R8, RZ, RZ, R10 ;  /* 0x000000ffff087224 */ /* 0x000fe200078e000a */
[----:B------:R-:W-:Y:S06]  /*03a0*/  @!P0 BRA `(.L_x_94) ;  /* 0x0000000000308947 */ /* 0x000fec0003800000 */
[----:B------:R-:W-:Y:S01]  /*03b0*/  FSETP.GEU.AND P1, PT, |R5|, 4.2275390625, PT ;  /* 0x408748000500780b */ /* 0x000fe20003f2e200 */
[C---:B------:R-:W-:Y:S02]  /*03c0*/  DADD R8, R4.reuse, +INF ;  /* 0x7ff0000004087429 */ /* 0x040fe40000000000 */
[----:B------:R-:W-:-:S08]  /*03d0*/  DSETP.GEU.AND P0, PT, R4, RZ, PT ;  /* 0x000000ff0400722a */ /* 0x000fd00003f0e000 */
[----:B------:R-:W-:Y:S02]  /*03e0*/  FSEL R8, R8, RZ, P0 ;  /* 0x000000ff08087208 */ /* 0x000fe40000000000 */
[----:B------:R-:W-:Y:S02]  /*03f0*/  @!P1 LEA.HI R7, R6, R6, RZ, 0x1 ;  /* 0x0000000606079211 */ /* 0x000fe400078f08ff */
[----:B------:R-:W-:Y:S02]  /*0400*/  FSEL R9, R9, RZ, P0 ;  /* 0x000000ff09097208 */ /* 0x000fe40000000000 */
[----:B------:R-:W-:-:S04]  /*0410*/  @!P1 SHF.R.S32.HI R7, RZ, 0x1, R7 ;  /* 0x00000001ff079819 */ /* 0x000fc80000011407 */
[----:B------:R-:W-:Y:S01]  /*0420*/  @!P1 LEA R11, R7, R11, 0x14 ;  /* 0x0000000b070b9211 */ /* 0x000fe200078ea0ff */
[----:B------:R-:W-:-:S05]  /*0430*/  @!P1 IMAD.IADD R4, R6, 0x1, -R7 ;  /* 0x0000000106049824 */ /* 0x000fca00078e0a07 */
[----:B------:R-:W-:Y:S01]  /*0440*/  @!P1 LEA R5, R4, 0x3ff00000, 0x14 ;  /* 0x3ff0000004059811 */ /* 0x000fe200078ea0ff */
[----:B------:R-:W-:-:S06]  /*0450*/  @!P1 IMAD.MOV.U32 R4, RZ, RZ, RZ ;  /* 0x000000ffff049224 */ /* 0x000fcc00078e00ff */
[----:B------:R-:W-:-:S11]  /*0460*/  @!P1 DMUL R8, R10, R4 ;  /* 0x000000040a089228 */ /* 0x000fd60000000000 */
.L_x_94:
[----:B------:R-:W-:Y:S05]  /*0470*/  BSYNC.RECONVERGENT B1 ;  /* 0x0000000000017941 */ /* 0x000fea0003800200 */
.L_x_93:
[----:B------:R0:W-:Y:S02]  /*0480*/  STG.E.64 desc[UR4][R2.64], R8 ;  /* 0x0000000802007986 */ /* 0x0001e4000c101b04 */
.L_x_92:
[----:B------:R-:W-:Y:S05]  /*0490*/  BSYNC.RECONVERGENT B0 ;  /* 0x0000000000007941 */ /* 0x000fea0003800200 */
.L_x_91:
[----:B------:R-:W-:-:S13]  /*04a0*/  ISETP.NE.AND P0, PT, R0, RZ, PT ;  /* 0x000000ff0000720c */ /* 0x000fda0003f05270 */
[----:B------:R-:W-:Y:S05]  /*04b0*/  @P0 EXIT ;  /* 0x000000000000094d */ /* 0x000fea0003800000 */
[----:B0-----:R-:W0:Y:S02]  /*04c0*/  LDC.64 R2, c[0x0][0x380] ;  /* 0x0000e000ff027b82 */ /* 0x001e240000000a00 */
[----:B0-----:R-:W-:Y:S01]  /*04d0*/  STG.E.64 desc[UR4][R2.64], RZ ;  /* 0x000000ff02007986 */ /* 0x001fe2000c101b04 */
[----:B------:R-:W-:Y:S05]  /*04e0*/  EXIT ;  /* 0x000000000000794d */ /* 0x000fea0003800000 */
.L_x_95:
        /* <DEDUP_REMOVED lines=9> */
.L_x_152:


//--------------------- .text._Z7SigmoidPdi       --------------------------
	.section	.text._Z7SigmoidPdi,"ax",@progbits
	.align	128
        .global         _Z7SigmoidPdi
        .type           _Z7SigmoidPdi,@function
        .size           _Z7SigmoidPdi,(.L_x_143 - _Z7SigmoidPdi)
        .other          _Z7SigmoidPdi,@"STO_CUDA_ENTRY STV_DEFAULT"
_Z7SigmoidPdi:
.text._Z7SigmoidPdi:
        /* <DEDUP_REMOVED lines=18> */
[----:B--2---:R-:W-:Y:S02]  /*0120*/  DFMA R6, R4, -R6, 6.75539944105574400000e+15 ;  /* 0x433800000406742b */ /* 0x004fe40000000806 */
[----:B------:R-:W-:-:S06]  /*0130*/  DADD R12, -RZ, -R4 ;  /* 0x00000000ff0c7229 */ /* 0x000fcc0000000904 */
[----:B------:R-:W-:-:S04]  /*0140*/  DADD R8, R6, -6.75539944105574400000e+15 ;  /* 0xc338000006087429 */ /* 0x000fc80000000000 */
[----:B------:R-:W-:-:S04]  /*0150*/  FSETP.GEU.AND P0, PT, |R13|, 4.1917929649353027344, PT ;  /* 0x4086232b0d00780b */ /* 0x000fc80003f0e200 */
[----:B------:R-:W-:Y:S01]  /*0160*/  DFMA R10, R8, -UR6, -R4 ;  /* 0x80000006080a7c2b */ /* 0x000fe20008000804 */
        /* <DEDUP_REMOVED lines=38> */
[C---:B------:R-:W-:Y:S02]  /*03d0*/  DADD R8, -R4.reuse, +INF ;  /* 0x7ff0000004087429 */ /* 0x040fe40000000100 */
[----:B------:R-:W-:-:S08]  /*03e0*/  DSETP.GT.AND P0, PT, R4, RZ, PT ;  /* 0x000000ff0400722a */ /* 0x000fd00003f04000 */
[----:B------:R-:W-:Y:S02]  /*03f0*/  FSEL R8, R8, RZ, !P0 ;  /* 0x000000ff08087208 */ /* 0x000fe40004000000 */
[----:B------:R-:W-:Y:S02]  /*0400*/  @!P1 LEA.HI R7, R6, R6, RZ, 0x1 ;  /* 0x0000000606079211 */ /* 0x000fe400078f08ff */
[----:B------:R-:W-:Y:S02]  /*0410*/  FSEL R9, R9, RZ, !P0 ;  /* 0x000000ff09097208 */ /* 0x000fe40004000000 */
[----:B------:R-:W-:-:S05]  /*0420*/  @!P1 SHF.R.S32.HI R7, RZ, 0x1, R7 ;  /* 0x00000001ff079819 */ /* 0x000fca0000011407 */
[----:B------:R-:W-:Y:S02]  /*0430*/  @!P1 IMAD.IADD R4, R6, 0x1, -R7 ;  /* 0x0000000106049824 */ /* 0x000fe400078e0a07 */
[----:B------:R-:W-:-:S03]  /*0440*/  @!P1 IMAD R11, R7, 0x100000, R11 ;  /* 0x00100000070b9824 */ /* 0x000fc600078e020b */
[----:B------:R-:W-:Y:S02]  /*0450*/  @!P1 LEA R5, R4, 0x3ff00000, 0x14 ;  /* 0x3ff0000004059811 */ /* 0x000fe400078ea0ff */
[----:B------:R-:W-:-:S06]  /*0460*/  @!P1 MOV R4, RZ ;  /* 0x000000ff00049202 */ /* 0x000fcc0000000f00 */
[----:B------:R-:W-:-:S11]  /*0470*/  @!P1 DMUL R8, R10, R4 ;  /* 0x000000040a089228 */ /* 0x000fd60000000000 */
.L_x_99:
[----:B------:R-:W-:Y:S05]  /*0480*/  BSYNC.RECONVERGENT B1 ;  /* 0x0000000000017941 */ /* 0x000fea0003800200 */
.L_x_98:
[----:B------:R-:W-:Y:S01]  /*0490*/  DADD R10, R8, 1 ;  /* 0x3ff00000080a7429 */ /* 0x000fe20000000000 */
[----:B------:R-:W-:Y:S05]  /*04a0*/  BSSY.RECONVERGENT B1, `(.L_x_100) ;  /* 0x000000e000017945 */ /* 0x000fea0003800200 */
[----:B------:R-:W0:Y:S04]  /*04b0*/  MUFU.RCP64H R5, R11 ;  /* 0x0000000b00057308 */ /* 0x000e280000001800 */
[----:B------:R-:W-:-:S05]  /*04c0*/  VIADD R4, R11, 0x300402 ;  /* 0x003004020b047836 */ /* 0x000fca0000000000 */
[----:B------:R-:W-:Y:S01]  /*04d0*/  FSETP.GEU.AND P0, PT, |R4|, 5.8789094863358348022e-39, PT ;  /* 0x004004020400780b */ /* 0x000fe20003f0e200 */
[----:B0-----:R-:W-:-:S08]  /*04e0*/  DFMA R6, -R10, R4, 1 ;  /* 0x3ff000000a06742b */ /* 0x001fd00000000104 */
[----:B------:R-:W-:-:S08]  /*04f0*/  DFMA R6, R6, R6, R6 ;  /* 0x000000060606722b */ /* 0x000fd00000000006 */
[----:B------:R-:W-:-:S08]  /*0500*/  DFMA R6, R4, R6, R4 ;  /* 0x000000060406722b */ /* 0x000fd00000000004 */
[----:B------:R-:W-:-:S08]  /*0510*/  DFMA R8, -R10, R6, 1 ;  /* 0x3ff000000a08742b */ /* 0x000fd00000000106 */
[----:B------:R-:W-:Y:S01]  /*0520*/  DFMA R6, R6, R8, R6 ;  /* 0x000000080606722b */ /* 0x000fe20000000006 */
[----:B------:R-:W-:Y:S10]  /*0530*/  @P0 BRA `(.L_x_101) ;  /* 0x0000000000100947 */ /* 0x000ff40003800000 */
[----:B------:R-:W-:-:S05]  /*0540*/  LOP3.LUT R4, R11, 0x7fffffff, RZ, 0xc0, !PT ;  /* 0x7fffffff0b047812 */ /* 0x000fca00078ec0ff */
[----:B------:R-:W-:Y:S01]  /*0550*/  VIADD R5, R4, 0xfff00000 ;  /* 0xfff0000004057836 */ /* 0x000fe20000000000 */
[----:B------:R-:W-:-:S07]  /*0560*/  MOV R4, 0x580 ;  /* 0x0000058000047802 */ /* 0x000fce0000000f00 */
[----:B------:R-:W-:Y:S05]  /*0570*/  CALL.REL.NOINC `($__internal_1_$__cuda_sm20_dblrcp_rn_slowpath_v3) ;  /* 0x0000000000287944 */ /* 0x000fea0003c00000 */
.L_x_101:
[----:B------:R-:W-:Y:S05]  /*0580*/  BSYNC.RECONVERGENT B1 ;  /* 0x0000000000017941 */ /* 0x000fea0003800200 */
.L_x_100:
[----:B------:R0:W-:Y:S02]  /*0590*/  STG.E.64 desc[UR4][R2.64], R6 ;  /* 0x0000000602007986 */ /* 0x0001e4000c101b04 */
.L_x_97:
[----:B------:R-:W-:Y:S05]  /*05a0*/  BSYNC.RECONVERGENT B0 ;  /* 0x0000000000007941 */ /* 0x000fea0003800200 */
.L_x_96:
[----:B------:R-:W-:-:S13]  /*05b0*/  ISETP.NE.AND P0, PT, R0, RZ, PT ;  /* 0x000000ff0000720c */ /* 0x000fda0003f05270 */
[----:B------:R-:W-:Y:S05]  /*05c0*/  @P0 EXIT ;  /* 0x000000000000094d */ /* 0x000fea0003800000 */
[----:B0-----:R-:W0:Y:S01]  /*05d0*/  LDC.64 R2, c[0x0][0x380] ;  /* 0x0000e000ff027b82 */ /* 0x001e220000000a00 */
[----:B------:R-:W-:Y:S02]  /*05e0*/  HFMA2 R5, -RZ, RZ, 1.984375, 0 ;  /* 0x3ff00000ff057431 */ /* 0x000fe400000001ff */
[----:B------:R-:W-:-:S05]  /*05f0*/  IMAD.MOV.U32 R4, RZ, RZ, 0x0 ;  /* 0x00000000ff047424 */ /* 0x000fca00078e00ff */
[----:B0-----:R-:W-:Y:S01]  /*0600*/  STG.E.64 desc[UR4][R2.64], R4 ;  /* 0x0000000402007986 */ /* 0x001fe2000c101b04 */
[----:B------:R-:W-:Y:S05]  /*0610*/  EXIT ;  /* 0x000000000000794d */ /* 0x000fea0003800000 */
        .weak           $__internal_1_$__cuda_sm20_dblrcp_rn_slowpath_v3
        .type           $__internal_1_$__cuda_sm20_dblrcp_rn_slowpath_v3,@function
        .size           $__internal_1_$__cuda_sm20_dblrcp_rn_slowpath_v3,(.L_x_143 - $__internal_1_$__cuda_sm20_dblrcp_rn_slowpath_v3)
$__internal_1_$__cuda_sm20_dblrcp_rn_slowpath_v3:
[----:B------:R-:W-:Y:S01]  /*0620*/  IMAD.MOV.U32 R6, RZ, RZ, R10 ;  /* 0x000000ffff067224 */ /* 0x000fe200078e000a */
[----:B------:R-:W-:Y:S01]  /*0630*/  BSSY.RECONVERGENT B2, `(.L_x_102) ;  /* 0x0000026000027945 */ /* 0x000fe20003800200 */
[----:B------:R-:W-:-:S06]  /*0640*/  IMAD.MOV.U32 R7, RZ, RZ, R11 ;  /* 0x000000ffff077224 */ /* 0x000fcc00078e000b */
[----:B------:R-:W-:-:S14]  /*0650*/  DSETP.GTU.AND P0, PT, |R6|, +INF , PT ;  /* 0x7ff000000600742a */ /* 0x000fdc0003f0c200 */
[----:B------:R-:W-:Y:S05]  /*0660*/  @P0 BRA `(.L_x_103) ;  /* 0x0000000000800947 */ /* 0x000fea0003800000 */
[----:B------:R-:W-:-:S05]  /*0670*/  LOP3.LUT R10, R11, 0x7fffffff, RZ, 0xc0, !PT ;  /* 0x7fffffff0b0a7812 */ /* 0x000fca00078ec0ff */
[----:B------:R-:W-:-:S05]  /*0680*/  VIADD R8, R10, 0xffffffff ;  /* 0xffffffff0a087836 */ /* 0x000fca0000000000 */
[----:B------:R-:W-:-:S13]  /*0690*/  ISETP.GE.U32.AND P0, PT, R8, 0x7fefffff, PT ;  /* 0x7fefffff0800780c */ /* 0x000fda0003f06070 */
[----:B------:R-:W-:Y:S02]  /*06a0*/  @P0 LOP3.LUT R9, R7, 0x7ff00000, RZ, 0x3c, !PT ;  /* 0x7ff0000007090812 */ /* 0x000fe400078e3cff */
[----:B------:R-:W-:Y:S01]  /*06b0*/  @P0 MOV R8, RZ ;  /* 0x000000ff00080202 */ /* 0x000fe20000000f00 */
[----:B------:R-:W-:Y:S06]  /*06c0*/  @P0 BRA `(.L_x_104) ;  /* 0x0000000000700947 */ /* 0x000fec0003800000 */
[----:B------:R-:W-:-:S13]  /*06d0*/  ISETP.GE.U32.AND P0, PT, R10, 0x1000001, PT ;  /* 0x010000010a00780c */ /* 0x000fda0003f06070 */
[----:B------:R-:W-:Y:S05]  /*06e0*/  @!P0 BRA `(.L_x_105) ;  /* 0x0000000000388947 */ /* 0x000fea0003800000 */
[----:B------:R-:W-:Y:S02]  /*06f0*/  VIADD R9, R7, 0xc0200000 ;  /* 0xc020000007097836 */ /* 0x000fe40000000000 */
[----:B------:R-:W-:Y:S02]  /*0700*/  IMAD.MOV.U32 R8, RZ, RZ, R6 ;  /* 0x000000ffff087224 */ /* 0x000fe400078e0006 */
[----:B------:R-:W0:Y:S01]  /*0710*/  MUFU.RCP64H R11, R9 ;  /* 0x00000009000b7308 */ /* 0x000e220000001800 */
[----:B------:R-:W-:-:S06]  /*0720*/  IMAD.MOV.U32 R10, RZ, RZ, R5 ;  /* 0x000000ffff0a7224 */ /* 0x000fcc00078e0005 */
[----:B0-----:R-:W-:-:S08]  /*0730*/  DFMA R12, -R8, R10, 1 ;  /* 0x3ff00000080c742b */ /* 0x001fd0000000010a */
[----:B------:R-:W-:-:S08]  /*0740*/  DFMA R12, R12, R12, R12 ;  /* 0x0000000c0c0c722b */ /* 0x000fd0000000000c */
[----:B------:R-:W-:-:S08]  /*0750*/  DFMA R12, R10, R12, R10 ;  /* 0x0000000c0a0c722b */ /* 0x000fd0000000000a */
[----:B------:R-:W-:-:S08]  /*0760*/  DFMA R10, -R8, R12, 1 ;  /* 0x3ff00000080a742b */ /* 0x000fd0000000010c */
[----:B------:R-:W-:-:S08]  /*0770*/  DFMA R10, R12, R10, R12 ;  /* 0x0000000a0c0a722b */ /* 0x000fd0000000000c */
[----:B------:R-:W-:-:S08]  /*0780*/  DMUL R10, R10, 2.2250738585072013831e-308 ;  /* 0x001000000a0a7828 */ /* 0x000fd00000000000 */
[----:B------:R-:W-:-:S08]  /*0790*/  DFMA R6, -R6, R10, 1 ;  /* 0x3ff000000606742b */ /* 0x000fd0000000010a */
[----:B------:R-:W-:-:S08]  /*07a0*/  DFMA R6, R6, R6, R6 ;  /* 0x000000060606722b */ /* 0x000fd00000000006 */
[----:B------:R-:W-:Y:S01]  /*07b0*/  DFMA R8, R10, R6, R10 ;  /* 0x000000060a08722b */ /* 0x000fe2000000000a */
[----:B------:R-:W-:Y:S10]  /*07c0*/  BRA `(.L_x_104) ;  /* 0x0000000000307947 */ /* 0x000ff40003800000 */
.L_x_105:
[----:B------:R-:W-:Y:S01]  /*07d0*/  DMUL R6, R6, 8.11296384146066816958e+31 ;  /* 0x4690000006067828 */ /* 0x000fe20000000000 */
[----:B------:R-:W-:-:S05]  /*07e0*/  MOV R8, R5 ;  /* 0x0000000500087202 */ /* 0x000fca0000000f00 */
[----:B------:R-:W0:Y:S02]  /*07f0*/  MUFU.RCP64H R9, R7 ;  /* 0x0000000700097308 */ /* 0x000e240000001800 */
[----:B0-----:R-:W-:-:S08]  /*0800*/  DFMA R10, -R6, R8, 1 ;  /* 0x3ff00000060a742b */ /* 0x001fd00000000108 */
[----:B------:R-:W-:-:S08]  /*0810*/  DFMA R10, R10, R10, R10 ;  /* 0x0000000a0a0a722b */ /* 0x000fd0000000000a */
[----:B------:R-:W-:-:S08]  /*0820*/  DFMA R10, R8, R10, R8 ;  /* 0x0000000a080a722b */ /* 0x000fd00000000008 */
[----:B------:R-:W-:-:S08]  /*0830*/  DFMA R8, -R6, R10, 1 ;  /* 0x3ff000000608742b */ /* 0x000fd0000000010a */
[----:B------:R-:W-:-:S08]  /*0840*/  DFMA R8, R10, R8, R10 ;  /* 0x000000080a08722b */ /* 0x000fd0000000000a */
[----:B------:R-:W-:Y:S01]  /*0850*/  DMUL R8, R8, 8.11296384146066816958e+31 ;  /* 0x4690000008087828 */ /* 0x000fe20000000000 */
[----:B------:R-:W-:Y:S10]  /*0860*/  BRA `(.L_x_104) ;  /* 0x0000000000087947 */ /* 0x000ff40003800000 */
.L_x_103:
[----:B------:R-:W-:Y:S01]  /*0870*/  LOP3.LUT R9, R7, 0x80000, RZ, 0xfc, !PT ;  /* 0x0008000007097812 */ /* 0x000fe200078efcff */
[----:B------:R-:W-:-:S07]  /*0880*/  IMAD.MOV.U32 R8, RZ, RZ, R6 ;  /* 0x000000ffff087224 */ /* 0x000fce00078e0006 */
.L_x_104:
[----:B------:R-:W-:Y:S05]  /*0890*/  BSYNC.RECONVERGENT B2 ;  /* 0x0000000000027941 */ /* 0x000fea0003800200 */
.L_x_102:
[----:B------:R-:W-:Y:S01]  /*08a0*/  IMAD.MOV.U32 R5, RZ, RZ, 0x0 ;  /* 0x00000000ff057424 */ /* 0x000fe200078e00ff */
[----:B------:R-:W-:Y:S01]  /*08b0*/  MOV R7, R9 ;  /* 0x0000000900077202 */ /* 0x000fe20000000f00 */
[----:B------:R-:W-:Y:S02]  /*08c0*/  IMAD.MOV.U32 R6, RZ, RZ, R8 ;  /* 0x000000ffff067224 */ /* 0x000fe400078e0008 */
[----:B------:R-:W-:Y:S05]  /*08d0*/  RET.REL.NODEC R4 `(_Z7SigmoidPdi) ;  /* 0xfffffff404c87950 */ /* 0x000fea0003c3ffff */
.L_x_106:
        /* <DEDUP_REMOVED lines=10> */
.L_x_143:


//--------------------- .text._Z12UpdateWeightPdS_S_S_S_iid --------------------------
	.section	.text._Z12UpdateWeightPdS_S_S_S_iid,"ax",@progbits
	.align	128
        .global         _Z12UpdateWeightPdS_S_S_S_iid
        .type           _Z12UpdateWeightPdS_S_S_S_iid,@function
        .size           _Z12UpdateWeightPdS_S_S_S_iid,(.L_x_154 - _Z12UpdateWeightPdS_S_S_S_iid)
        .other          _Z12UpdateWeightPdS_S_S_S_iid,@"STO_CUDA_ENTRY STV_DEFAULT"
_Z12UpdateWeightPdS_S_S_S_iid:
.text._Z12UpdateWeightPdS_S_S_S_iid:
        /* <DEDUP_REMOVED lines=8> */
[----:B------:R-:W0:Y:S01]  /*0080*/  LDC R7, c[0x0][0x3a8] ;  /* 0x0000ea00ff077b82 */ /* 0x000e220000000800 */
[----:B------:R-:W-:Y:S01]  /*0090*/  IABS R6, R0 ;  /* 0x0000000000067213 */ /* 0x000fe20000000000 */
[----:B------:R-:W1:Y:S06]  /*00a0*/  LDCU.64 UR4, c[0x0][0x358] ;  /* 0x00006b00ff0477ac */ /* 0x000e6c0008000a00 */
[----:B------:R-:W2:Y:S01]  /*00b0*/  LDC.64 R12, c[0x0][0x398] ;  /* 0x0000e600ff0c7b82 */ /* 0x000ea20000000a00 */
[----:B------:R-:W-:Y:S01]  /*00c0*/  UMOV UR6, 0xd2f1a9fc ;  /* 0xd2f1a9fc00067882 */ /* 0x000fe20000000000 */
[----:B------:R-:W-:-:S06]  /*00d0*/  UMOV UR7, 0x3f50624d ;  /* 0x3f50624d00077882 */ /* 0x000fcc0000000000 */
[----:B------:R-:W3:Y:S01]  /*00e0*/  LDC.64 R14, c[0x0][0x390] ;  /* 0x0000e400ff0e7b82 */ /* 0x000ee20000000a00 */
[----:B0-----:R-:W-:-:S04]  /*00f0*/  IABS R8, R7 ;  /* 0x0000000700087213 */ /* 0x001fc80000000000 */
[----:B------:R-:W0:Y:S08]  /*0100*/  I2F.RP R4, R8 ;  /* 0x0000000800047306 */ /* 0x000e300000209400 */
[----:B0-----:R-:W0:Y:S02]  /*0110*/  MUFU.RCP R4, R4 ;  /* 0x0000000400047308 */ /* 0x001e240000001000 */
[----:B0-----:R-:W-:-:S06]  /*0120*/  IADD3 R2, PT, PT, R4, 0xffffffe, RZ ;  /* 0x0ffffffe04027810 */ /* 0x001fcc0007ffe0ff */
[----:B------:R0:W4:Y:S02]  /*0130*/  F2I.FTZ.U32.TRUNC.NTZ R3, R2 ;  /* 0x0000000200037305 */ /* 0x000124000021f000 */
[----:B0-----:R-:W-:Y:S02]  /*0140*/  HFMA2 R2, -RZ, RZ, 0, 0 ;  /* 0x00000000ff027431 */ /* 0x001fe400000001ff */
[----:B----4-:R-:W-:-:S04]  /*0150*/  IMAD.MOV R5, RZ, RZ, -R3 ;  /* 0x000000ffff057224 */ /* 0x010fc800078e0a03 */
[----:B------:R-:W-:-:S04]  /*0160*/  IMAD R5, R5, R8, RZ ;  /* 0x0000000805057224 */ /* 0x000fc800078e02ff */
[----:B------:R-:W-:Y:S01]  /*0170*/  IMAD.HI.U32 R3, R3, R5, R2 ;  /* 0x0000000503037227 */ /* 0x000fe200078e0002 */
[----:B------:R-:W-:-:S03]  /*0180*/  LOP3.LUT R2, R0, R7, RZ, 0x3c, !PT ;  /* 0x0000000700027212 */ /* 0x000fc600078e3cff */
[----:B------:R-:W-:Y:S01]  /*0190*/  IMAD.MOV.U32 R5, RZ, RZ, R6 ;  /* 0x000000ffff057224 */ /* 0x000fe200078e0006 */
[----:B------:R-:W-:-:S03]  /*01a0*/  ISETP.GE.AND P1, PT, R2, RZ, PT ;  /* 0x000000ff0200720c */ /* 0x000fc60003f26270 */
[----:B------:R-:W-:-:S05]  /*01b0*/  IMAD.HI.U32 R6, R3, R5, RZ ;  /* 0x0000000503067227 */ /* 0x000fca00078e00ff */
[----:B------:R-:W-:-:S05]  /*01c0*/  IADD3 R3, PT, PT, -R6, RZ, RZ ;  /* 0x000000ff06037210 */ /* 0x000fca0007ffe1ff */
[C---:B------:R-:W-:Y:S02]  /*01d0*/  IMAD R3, R8.reuse, R3, R5 ;  /* 0x0000000308037224 */ /* 0x040fe400078e0205 */
[----:B------:R-:W0:Y:S03]  /*01e0*/  LDC.64 R4, c[0x0][0x3a0] ;  /* 0x0000e800ff047b82 */ /* 0x000e260000000a00 */
[----:B------:R-:W-:-:S13]  /*01f0*/  ISETP.GT.U32.AND P2, PT, R8, R3, PT ;  /* 0x000000030800720c */ /* 0x000fda0003f44070 */
[----:B------:R-:W-:Y:S01]  /*0200*/  @!P2 IMAD.IADD R3, R3, 0x1, -R8 ;  /* 0x000000010303a824 */ /* 0x000fe200078e0a08 */
[----:B------:R-:W-:Y:S02]  /*0210*/  @!P2 IADD3 R6, PT, PT, R6, 0x1, RZ ;  /* 0x000000010606a810 */ /* 0x000fe40007ffe0ff */
[----:B------:R-:W-:Y:S02]  /*0220*/  ISETP.NE.AND P2, PT, R7, RZ, PT ;  /* 0x000000ff0700720c */ /* 0x000fe40003f45270 */
[----:B------:R-:W-:Y:S02]  /*0230*/  ISETP.GE.U32.AND P0, PT, R3, R8, PT ;  /* 0x000000080300720c */ /* 0x000fe40003f06070 */
[----:B------:R-:W4:Y:S08]  /*0240*/  LDC.64 R2, c[0x0][0x380] ;  /* 0x0000e000ff027b82 */ /* 0x000f300000000a00 */
[----:B------:R-:W5:Y:S03]  /*0250*/  LDC.64 R8, c[0x0][0x388] ;  /* 0x0000e200ff087b82 */ /* 0x000f660000000a00 */
[----:B------:R-:W-:-:S05]  /*0260*/  @P0 VIADD R6, R6, 0x1 ;  /* 0x0000000106060836 */ /* 0x000fca0000000000 */
[----:B------:R-:W-:Y:S02]  /*0270*/  @!P1 IADD3 R6, PT, PT, -R6, RZ, RZ ;  /* 0x000000ff06069210 */ /* 0x000fe40007ffe1ff */
[----:B------:R-:W-:-:S04]  /*0280*/  @!P2 LOP3.LUT R6, RZ, R7, RZ, 0x33, !PT ;  /* 0x00000007ff06a212 */ /* 0x000fc800078e33ff */
[C---:B------:R-:W-:Y:S01]  /*0290*/  IADD3 R10, PT, PT, -R6.reuse, RZ, RZ ;  /* 0x000000ff060a7210 */ /* 0x040fe20007ffe1ff */
[----:B----4-:R-:W-:-:S04]  /*02a0*/  IMAD.WIDE R2, R6, 0x8, R2 ;  /* 0x0000000806027825 */ /* 0x010fc800078e0202 */
[----:B------:R-:W-:Y:S02]  /*02b0*/  IMAD R7, R7, R10, R0 ;  /* 0x0000000a07077224 */ /* 0x000fe400078e0200 */
[----:B-1----:R-:W4:Y:S02]  /*02c0*/  LDG.E.64 R2, desc[UR4][R2.64] ;  /* 0x0000000402027981 */ /* 0x002f24000c1e1b00 */
[----:B0-----:R-:W-:-:S06]  /*02d0*/  IMAD.WIDE R4, R7, 0x8, R4 ;  /* 0x0000000807047825 */ /* 0x001fcc00078e0204 */
[----:B------:R-:W4:Y:S01]  /*02e0*/  LDG.E.64 R4, desc[UR4][R4.64] ;  /* 0x0000000404047981 */ /* 0x000f22000c1e1b00 */
[----:B-----5:R-:W-:-:S04]  /*02f0*/  IMAD.WIDE R8, R0, 0x8, R8 ;  /* 0x0000000800087825 */ /* 0x020fc800078e0208 */
[----:B--2---:R-:W-:Y:S02]  /*0300*/  IMAD.WIDE R12, R0, 0x8, R12 ;  /* 0x00000008000c7825 */ /* 0x004fe400078e020c */
[----:B------:R-:W2:Y:S04]  /*0310*/  LDG.E.64 R8, desc[UR4][R8.64] ;  /* 0x0000000408087981 */ /* 0x000ea8000c1e1b00 */
[----:B------:R-:W2:Y:S01]  /*0320*/  LDG.E.64 R12, desc[UR4][R12.64] ;  /* 0x000000040c0c7981 */ /* 0x000ea2000c1e1b00 */
[----:B----4-:R-:W-:-:S08]  /*0330*/  DMUL R6, R2, R4 ;  /* 0x0000000402067228 */ /* 0x010fd00000000000 */
[----:B------:R-:W-:Y:S01]  /*0340*/  DMUL R10, R6, UR6 ;  /* 0x00000006060a7c28 */ /* 0x000fe20008000000 */
[----:B------:R-:W0:Y:S01]  /*0350*/  LDCU.64 UR6, c[0x0][0x3b0] ;  /* 0x00007600ff0677ac */ /* 0x000e220008000a00 */
[----:B--2---:R-:W-:-:S06]  /*0360*/  DADD R2, R8, -R12 ;  /* 0x0000000008027229 */ /* 0x004fcc000000080c */
[----:B------:R-:W-:-:S08]  /*0370*/  DMUL R10, R6, R10 ;  /* 0x0000000a060a7228 */ /* 0x000fd00000000000 */
[----:B------:R-:W-:Y:S01]  /*0380*/  DFMA R2, R10, R2, R6 ;  /* 0x000000020a02722b */ /* 0x000fe20000000006 */
[----:B---3--:R-:W-:-:S07]  /*0390*/  IMAD.WIDE R4, R0, 0x8, R14 ;  /* 0x0000000800047825 */ /* 0x008fce00078e020e */
[----:B0-----:R-:W-:-:S07]  /*03a0*/  DFMA R2, R2, UR6, R8 ;  /* 0x0000000602027c2b */ /* 0x001fce0008000008 */
[----:B------:R-:W-:Y:S01]  /*03b0*/  STG.E.64 desc[UR4][R4.64], R2 ;  /* 0x0000000204007986 */ /* 0x000fe2000c101b04 */
[----:B------:R-:W-:Y:S05]  /*03c0*/  EXIT ;  /* 0x000000000000794d */ /* 0x000fea0003800000 */
.L_x_107:
        /* <DEDUP_REMOVED lines=11> */
.L_x_154:


//--------------------- .text._Z19GetHiddenLayerDeltaPdS_S_S_i --------------------------
	.section	.text._Z19GetHiddenLayerDeltaPdS_S_S_i,"ax",@progbits
	.align	128
        .global         _Z19GetHiddenLayerDeltaPdS_S_S_i
        .type           _Z19GetHiddenLayerDeltaPdS_S_S_i,@function
        .size           _Z19GetHiddenLayerDeltaPdS_S_S_i,(.L_x_155 - _Z19GetHiddenLayerDeltaPdS_S_S_i)
        .other          _Z19GetHiddenLayerDeltaPdS_S_S_i,@"STO_CUDA_ENTRY STV_DEFAULT"
_Z19GetHiddenLayerDeltaPdS_S_S_i:
.text._Z19GetHiddenLayerDeltaPdS_S_S_i:
        /* <DEDUP_REMOVED lines=9> */
[----:B------:R-:W1:Y:S07]  /*0090*/  LDCU.64 UR4, c[0x0][0x358] ;  /* 0x00006b00ff0477ac */ /* 0x000e6e0008000a00 */
[----:B------:R-:W2:Y:S08]  /*00a0*/  LDC.64 R10, c[0x0][0x390] ;  /* 0x0000e400ff0a7b82 */ /* 0x000eb00000000a00 */
[----:B------:R-:W3:Y:S08]  /*00b0*/  LDC.64 R6, c[0x0][0x380] ;  /* 0x0000e000ff067b82 */ /* 0x000ef00000000a00 */
[----:B------:R-:W4:Y:S01]  /*00c0*/  LDC.64 R12, c[0x0][0x398] ;  /* 0x0000e600ff0c7b82 */ /* 0x000f220000000a00 */
[----:B0-----:R-:W-:-:S06]  /*00d0*/  IMAD.WIDE R2, R5, 0x8, R2 ;  /* 0x0000000805027825 */ /* 0x001fcc00078e0202 */
[----:B-1----:R-:W5:Y:S01]  /*00e0*/  LDG.E.64 R2, desc[UR4][R2.64] ;  /* 0x0000000402027981 */ /* 0x002f62000c1e1b00 */
[----:B--2---:R-:W-:-:S06]  /*00f0*/  IMAD.WIDE R10, R5, 0x8, R10 ;  /* 0x00000008050a7825 */ /* 0x004fcc00078e020a */
[----:B------:R-:W2:Y:S01]  /*0100*/  LDG.E.64 R10, desc[UR4][R10.64] ;  /* 0x000000040a0a7981 */ /* 0x000ea2000c1e1b00 */
[----:B---3--:R-:W-:-:S05]  /*0110*/  IMAD.WIDE R6, R5, 0x8, R6 ;  /* 0x0000000805067825 */ /* 0x008fca00078e0206 */
[----:B------:R-:W2:Y:S04]  /*0120*/  LDG.E.64 R8, desc[UR4][R6.64] ;  /* 0x0000000406087981 */ /* 0x000ea8000c1e1b00 */
[----:B----4-:R-:W2:Y:S01]  /*0130*/  LDG.E.64 R12, desc[UR4][R12.64] ;  /* 0x000000040c0c7981 */ /* 0x010ea2000c1e1b00 */
[----:B-----5:R-:W-:-:S08]  /*0140*/  DADD R4, -R2, 1 ;  /* 0x3ff0000002047429 */ /* 0x020fd00000000100 */
[----:B------:R-:W-:Y:S02]  /*0150*/  DMUL R4, R2, R4 ;  /* 0x0000000402047228 */ /* 0x000fe40000000000 */
[----:B--2---:R-:W-:-:S08]  /*0160*/  DFMA R8, -R10, R12, R8 ;  /* 0x0000000c0a08722b */ /* 0x004fd00000000108 */
[----:B------:R-:W-:-:S07]  /*0170*/  DMUL R4, R4, R8 ;  /* 0x0000000804047228 */ /* 0x000fce0000000000 */
[----:B------:R-:W-:Y:S01]  /*0180*/  STG.E.64 desc[UR4][R6.64], R4 ;  /* 0x0000000406007986 */ /* 0x000fe2000c101b04 */
[----:B------:R-:W-:Y:S05]  /*0190*/  EXIT ;  /* 0x000000000000794d */ /* 0x000fea0003800000 */
.L_x_108:
        /* <DEDUP_REMOVED lines=14> */
.L_x_155:


//--------------------- .text._Z19GetOutputLayerDeltaPdS_S_ii --------------------------
	.section	.text._Z19GetOutputLayerDeltaPdS_S_ii,"ax",@progbits
	.align	128
        .global         _Z19GetOutputLayerDeltaPdS_S_ii
        .type           _Z19GetOutputLayerDeltaPdS_S_ii,@function
        .size           _Z19GetOutputLayerDeltaPdS_S_ii,(.L_x_156 - _Z19GetOutputLayerDeltaPdS_S_ii)
        .other          _Z19GetOutputLayerDeltaPdS_S_ii,@"STO_CUDA_ENTRY STV_DEFAULT"
_Z19GetOutputLayerDeltaPdS_S_ii:
.text._Z19GetOutputLayerDeltaPdS_S_ii:
        /* <DEDUP_REMOVED lines=9> */
[----:B------:R-:W1:Y:S07]  /*0090*/  LDCU.64 UR4, c[0x0][0x358] ;  /* 0x00006b00ff0477ac */ /* 0x000e6e0008000a00 */
[----:B------:R-:W0:Y:S02]  /*00a0*/  LDC.64 R4, c[0x0][0x390] ;  /* 0x0000e400ff047b82 */ /* 0x000e240000000a00 */
[----:B0-----:R-:W-:-:S06]  /*00b0*/  IMAD.WIDE R4, R3, 0x8, R4 ;  /* 0x0000000803047825 */ /* 0x001fcc00078e0204 */
[----:B-1----:R-:W2:Y:S01]  /*00c0*/  LDG.E.64 R4, desc[UR4][R4.64] ;  /* 0x0000000404047981 */ /* 0x002ea2000c1e1b00 */
[----:B------:R-:W2:Y:S02]  /*00d0*/  I2F.F64 R2, R0 ;  /* 0x0000000000027312 */ /* 0x000ea40000201c00 */
[----:B--2---:R-:W-:-:S14]  /*00e0*/  DSETP.NEU.AND P0, PT, R4, R2, PT ;  /* 0x000000020400722a */ /* 0x004fdc0003f0d000 */
[----:B------:R-:W-:Y:S05]  /*00f0*/  @!P0 BRA `(.L_x_109) ;  /* 0x0000000000208947 */ /* 0x000fea0003800000 */
[----:B------:R-:W0:Y:S08]  /*0100*/  LDC.64 R2, c[0x0][0x380] ;  /* 0x0000e000ff027b82 */ /* 0x000e300000000a00 */
[----:B------:R-:W1:Y:S01]  /*0110*/  LDC.64 R6, c[0x0][0x388] ;  /* 0x0000e200ff067b82 */ /* 0x000e620000000a00 */
[----:B0-----:R-:W-:-:S06]  /*0120*/  IMAD.WIDE R2, R0, 0x8, R2 ;  /* 0x0000000800027825 */ /* 0x001fcc00078e0202 */
[----:B------:R-:W2:Y:S01]  /*0130*/  LDG.E.64 R2, desc[UR4][R2.64] ;  /* 0x0000000402027981 */ /* 0x000ea2000c1e1b00 */
[----:B-1----:R-:W-:Y:S01]  /*0140*/  IMAD.WIDE R6, R0, 0x8, R6 ;  /* 0x0000000800067825 */ /* 0x002fe200078e0206 */
[----:B--2---:R-:W-:-:S07]  /*0150*/  DADD R4, RZ, -R2 ;  /* 0x00000000ff047229 */ /* 0x004fce0000000802 */
[----:B------:R-:W-:Y:S01]  /*0160*/  STG.E.64 desc[UR4][R6.64], R4 ;  /* 0x0000000406007986 */ /* 0x000fe2000c101b04 */
[----:B------:R-:W-:Y:S05]  /*0170*/  EXIT ;  /* 0x000000000000794d */ /* 0x000fea0003800000 */
.L_x_109:
[----:B------:R-:W0:Y:S08]  /*0180*/  LDC.64 R2, c[0x0][0x380] ;  /* 0x0000e000ff027b82 */ /* 0x000e300000000a00 */
[----:B------:R-:W1:Y:S01]  /*0190*/  LDC.64 R6, c[0x0][0x388] ;  /* 0x0000e200ff067b82 */ /* 0x000e620000000a00 */
[----:B0-----:R-:W-:-:S05]  /*01a0*/  IMAD.WIDE R4, R0, 0x8, R2 ;  /* 0x0000000800047825 */ /* 0x001fca00078e0202 */
[----:B------:R-:W2:Y:S01]  /*01b0*/  LDG.E.64 R2, desc[UR4][R4.64] ;  /* 0x0000000404027981 */ /* 0x000ea2000c1e1b00 */
[----:B-1----:R-:W-:Y:S01]  /*01c0*/  IMAD.WIDE R6, R0, 0x8, R6 ;  /* 0x0000000800067825 */ /* 0x002fe200078e0206 */
[----:B--2---:R-:W-:-:S07]  /*01d0*/  DADD R2, -R2, 1 ;  /* 0x3ff0000002027429 */ /* 0x004fce0000000100 */
[----:B------:R-:W-:Y:S01]  /*01e0*/  STG.E.64 desc[UR4][R6.64], R2 ;  /* 0x0000000206007986 */ /* 0x000fe2000c101b04 */
[----:B------:R-:W-:Y:S05]  /*01f0*/  EXIT ;  /* 0x000000000000794d */ /* 0x000fea0003800000 */
.L_x_110:
        /* <DEDUP_REMOVED lines=16> */
.L_x_156:


//--------------------- .text._Z12CheckCorrectPdiPiS_ --------------------------
	.section	.text._Z12CheckCorrectPdiPiS_,"ax",@progbits
	.align	128
        .global         _Z12CheckCorrectPdiPiS_
        .type           _Z12CheckCorrectPdiPiS_,@function
        .size           _Z12CheckCorrectPdiPiS_,(.L_x_157 - _Z12CheckCorrectPdiPiS_)
        .other          _Z12CheckCorrectPdiPiS_,@"STO_CUDA_ENTRY STV_DEFAULT"
_Z12CheckCorrectPdiPiS_:
.text._Z12CheckCorrectPdiPiS_:
[----:B------:R-:W0:Y:S08]  /*0000*/  LDC R1, c[0x0][0x37c] ;  /* 0x0000df00ff017b82 */ /* 0x000e300000000800 */
[----:B------:R-:W1:Y:S01]  /*0010*/  LDC R3, c[0x0][0x388] ;  /* 0x0000e200ff037b82 */ /* 0x000e620000000800 */
[----:B------:R-:W2:Y:S01]  /*0020*/  LDCU.64 UR36, c[0x0][0x358] ;  /* 0x00006b00ff2477ac */ /* 0x000ea20008000a00 */
[----:B0-----:R-:W-:-:S06]  /*0030*/  VIADD R1, R1, 0xfffffff8 ;  /* 0xfffffff801017836 */ /* 0x001fcc0000000000 */
[----:B------:R-:W1:Y:S08]  /*0040*/  LDC.64 R16, c[0x0][0x380] ;  /* 0x0000e000ff107b82 */ /* 0x000e700000000a00 */
[----:B------:R-:W0:Y:S01]  /*0050*/  LDC.64 R10, c[0x0][0x390] ;  /* 0x0000e400ff0a7b82 */ /* 0x000e220000000a00 */
[----:B------:R-:W3:Y:S01]  /*0060*/  LDCU UR4, c[0x0][0x2f8] ;  /* 0x00005f00ff0477ac */ /* 0x000ee20008000800 */
[----:B------:R-:W4:Y:S01]  /*0070*/  LDCU.64 UR6, c[0x4][0x18] ;  /* 0x01000300ff0677ac */ /* 0x000f220008000a00 */
[----:B-1----:R-:W-:-:S05]  /*0080*/  IMAD.WIDE R16, R3, 0x8, R16 ;  /* 0x0000000803107825 */ /* 0x002fca00078e0210 */
[----:B--2---:R-:W2:Y:S04]  /*0090*/  LDG.E.64 R2, desc[UR36][R16.64] ;  /* 0x0000002410027981 */ /* 0x004ea8000c1e1b00 */
[----:B0-----:R-:W5:Y:S01]  /*00a0*/  LDG.E R9, desc[UR36][R10.64] ;  /* 0x000000240a097981 */ /* 0x001f62000c1e1900 */
[----:B------:R-:W-:Y:S01]  /*00b0*/  MOV R0, 0x0 ;  /* 0x0000000000007802 */ /* 0x000fe20000000f00 */
[----:B------:R-:W0:Y:S01]  /*00c0*/  LDCU UR5, c[0x0][0x2fc] ;  /* 0x00005f80ff0577ac */ /* 0x000e220008000800 */
[----:B---3--:R-:W-:Y:S01]  /*00d0*/  IADD3 R6, P0, PT, R1, UR4, RZ ;  /* 0x0000000401067c10 */ /* 0x008fe2000ff1e0ff */
[----:B----4-:R-:W-:Y:S01]  /*00e0*/  IMAD.U32 R4, RZ, RZ, UR6 ;  /* 0x00000006ff047e24 */ /* 0x010fe2000f8e00ff */
[----:B------:R1:W3:Y:S01]  /*00f0*/  LDC.64 R12, c[0x4][R0] ;  /* 0x01000000000c7b82 */ /* 0x0002e20000000a00 */
[----:B------:R-:W-:-:S02]  /*0100*/  MOV R5, UR7 ;  /* 0x0000000700057c02 */ /* 0x000fc40008000f00 */
[----:B0-----:R-:W-:Y:S01]  /*0110*/  IMAD.X R7, RZ, RZ, UR5, P0 ;  /* 0x00000005ff077e24 */ /* 0x001fe200080e06ff */
[----:B--2---:R-:W5:Y:S02]  /*0120*/  F2I.F64.TRUNC R8, R2 ;  /* 0x0000000200087311 */ /* 0x004f64000030d100 */
[----:B---3-5:R1:W-:Y:S05]  /*0130*/  STL.64 [R1], R8 ;  /* 0x0000000801007387 */ /* 0x0283ea0000100a00 */
[----:B------:R-:W-:-:S07]  /*0140*/  LEPC R20, `(.L_x_111) ;  /* 0x000000001014794e */ /* 0x000fce0000000000 */
[----:B-1----:R-:W-:Y:S05]  /*0150*/  CALL.ABS.NOINC R12 ;  /* 0x000000000c007343 */ /* 0x002fea0003c00000 */
.L_x_111:
[----:B------:R-:W0:Y:S01]  /*0160*/  LDC.64 R2, c[0x0][0x390] ;  /* 0x0000e400ff027b82 */ /* 0x000e220000000a00 */
[----:B------:R-:W2:Y:S04]  /*0170*/  LDG.E.64 R16, desc[UR36][R16.64] ;  /* 0x0000002410107981 */ /* 0x000ea8000c1e1b00 */
[----:B0-----:R-:W3:Y:S01]  /*0180*/  LDG.E R3, desc[UR36][R2.64] ;  /* 0x0000002402037981 */ /* 0x001ee2000c1e1900 */
[----:B--2---:R-:W3:Y:S02]  /*0190*/  F2I.F64.TRUNC R0, R16 ;  /* 0x0000001000007311 */ /* 0x004ee4000030d100 */
[----:B---3--:R-:W-:-:S13]  /*01a0*/  ISETP.NE.AND P0, PT, R0, R3, PT ;  /* 0x000000030000720c */ /* 0x008fda0003f05270 */
[----:B------:R-:W-:Y:S05]  /*01b0*/  @P0 EXIT ;  /* 0x000000000000094d */ /* 0x000fea0003800000 */
[----:B------:R-:W0:Y:S02]  /*01c0*/  LDC.64 R2, c[0x0][0x398] ;  /* 0x0000e600ff027b82 */ /* 0x000e240000000a00 */
[----:B0-----:R-:W2:Y:S02]  /*01d0*/  LDG.E.64 R4, desc[UR36][R2.64] ;  /* 0x0000002402047981 */ /* 0x001ea4000c1e1b00 */
[----:B--2---:R-:W-:-:S07]  /*01e0*/  DADD R4, R4, 1 ;  /* 0x3ff0000004047429 */ /* 0x004fce0000000000 */
[----:B------:R-:W-:Y:S01]  /*01f0*/  STG.E.64 desc[UR36][R2.64], R4 ;  /* 0x0000000402007986 */ /* 0x000fe2000c101b24 */
[----:B------:R-:W-:Y:S05]  /*0200*/  EXIT ;  /* 0x000000000000794d */ /* 0x000fea0003800000 */
.L_x_112:
        /* <DEDUP_REMOVED lines=15> */
.L_x_157:


//--------------------- .text._Z11GetMaxIndexPdiPi --------------------------
	.section	.text._Z11GetMaxIndexPdiPi,"ax",@progbits
	.align	128
        .global         _Z11GetMaxIndexPdiPi
        .type           _Z11GetMaxIndexPdiPi,@function
        .size           _Z11GetMaxIndexPdiPi,(.L_x_158 - _Z11GetMaxIndexPdiPi)
        .other          _Z11GetMaxIndexPdiPi,@"STO_CUDA_ENTRY STV_DEFAULT"
_Z11GetMaxIndexPdiPi:
.text._Z11GetMaxIndexPdiPi:
[----:B------:R-:W0:Y:S08]  /*0000*/  LDC R1, c[0x0][0x37c] ;  /* 0x0000df00ff017b82 */ /* 0x000e300000000800 */
[----:B------:R-:W1:Y:S01]  /*0010*/  LDC.64 R12, c[0x0][0x380] ;  /* 0x0000e000ff0c7b82 */ /* 0x000e620000000a00 */
[----:B------:R-:W1:Y:S01]  /*0020*/  LDCU.64 UR36, c[0x0][0x358] ;  /* 0x00006b00ff2477ac */ /* 0x000e620008000a00 */
[----:B------:R-:W-:-:S02]  /*0030*/  IMAD.MOV.U32 R3, RZ, RZ, 0x1 ;  /* 0x00000001ff037424 */ /* 0x000fc400078e00ff */
[----:B0-----:R-:W-:-:S04]  /*0040*/  VIADD R1, R1, 0xfffffff8 ;  /* 0xfffffff801017836 */ /* 0x001fc80000000000 */
[----:B------:R-:W0:Y:S01]  /*0050*/  LDC.64 R6, c[0x0][0x390] ;  /* 0x0000e400ff067b82 */ /* 0x000e220000000a00 */
[----:B------:R-:W2:Y:S01]  /*0060*/  LDCU UR4, c[0x0][0x2f8] ;  /* 0x00005f00ff0477ac */ /* 0x000ea20008000800 */
[----:B------:R-:W-:Y:S01]  /*0070*/  MOV R0, 0x0 ;  /* 0x0000000000007802 */ /* 0x000fe20000000f00 */
[----:B------:R-:W3:Y:S01]  /*0080*/  LDCU UR5, c[0x0][0x2fc] ;  /* 0x00005f80ff0577ac */ /* 0x000ee20008000800 */
[----:B------:R-:W4:Y:S01]  /*0090*/  LDCU.64 UR6, c[0x4][0x8] ;  /* 0x01000100ff0677ac */ /* 0x000f220008000a00 */
[----:B-1----:R1:W5:Y:S04]  /*00a0*/  LDG.E.64 R18, desc[UR36][R12.64+0x8] ;  /* 0x000008240c127981 */ /* 0x002368000c1e1b00 */
[----:B0-----:R0:W-:Y:S04]  /*00b0*/  STG.E desc[UR36][R6.64], R3 ;  /* 0x0000000306007986 */ /* 0x0011e8000c101924 */
[----:B------:R-:W3:Y:S01]  /*00c0*/  LDG.E.64 R8, desc[UR36][R12.64+0x8] ;  /* 0x000008240c087981 */ /* 0x000ee2000c1e1b00 */
[----:B------:R1:W1:Y:S01]  /*00d0*/  LDC.64 R10, c[0x4][R0] ;  /* 0x01000000000a7b82 */ /* 0x0002620000000a00 */
[----:B--2---:R-:W-:Y:S01]  /*00e0*/  IADD3 R22, P0, PT, R1, UR4, RZ ;  /* 0x0000000401167c10 */ /* 0x004fe2000ff1e0ff */
[----:B----4-:R-:W-:-:S02]  /*00f0*/  IMAD.U32 R4, RZ, RZ, UR6 ;  /* 0x00000006ff047e24 */ /* 0x010fc4000f8e00ff */
[----:B------:R-:W-:Y:S01]  /*0100*/  IMAD.U32 R5, RZ, RZ, UR7 ;  /* 0x00000007ff057e24 */ /* 0x000fe2000f8e00ff */
[----:B---3--:R-:W-:Y:S02]  /*0110*/  IADD3.X R2, PT, PT, RZ, UR5, RZ, P0, !PT ;  /* 0x00000005ff027c10 */ /* 0x008fe400087fe4ff */
[----:B0-----:R-:W-:-:S03]  /*0120*/  MOV R6, R22 ;  /* 0x0000001600067202 */ /* 0x001fc60000000f00 */
[----:B------:R-:W-:Y:S01]  /*0130*/  IMAD.MOV.U32 R7, RZ, RZ, R2 ;  /* 0x000000ffff077224 */ /* 0x000fe200078e0002 */
[----:B-1----:R0:W-:Y:S06]  /*0140*/  STL.64 [R1], R8 ;  /* 0x0000000801007387 */ /* 0x0021ec0000100a00 */
[----:B------:R-:W-:-:S07]  /*0150*/  LEPC R20, `(.L_x_113) ;  /* 0x000000001014794e */ /* 0x000fce0000000000 */
[----:B0----5:R-:W-:Y:S05]  /*0160*/  CALL.ABS.NOINC R10 ;  /* 0x000000000a007343 */ /* 0x021fea0003c00000 */
.L_x_113:
[----:B------:R-:W0:Y:S02]  /*0170*/  LDC R25, c[0x0][0x388] ;  /* 0x0000e200ff197b82 */ /* 0x000e240000000800 */
[----:B0-----:R-:W-:-:S13]  /*0180*/  ISETP.GE.AND P0, PT, R25, 0x3, PT ;  /* 0x000000031900780c */ /* 0x001fda0003f06270 */
[----:B------:R-:W-:Y:S05]  /*0190*/  @!P0 BRA `(.L_x_114) ;  /* 0x0000001000b48947 */ /* 0x000fea0003800000 */
[C---:B------:R-:W-:Y:S01]  /*01a0*/  VIADD R0, R25.reuse, 0xfffffffd ;  /* 0xfffffffd19007836 */ /* 0x040fe20000000000 */
[----:B------:R-:W-:Y:S01]  /*01b0*/  IADD3 R25, PT, PT, R25, -0x2, RZ ;  /* 0xfffffffe19197810 */ /* 0x000fe20007ffe0ff */
[----:B------:R-:W-:-:S03]  /*01c0*/  IMAD.MOV.U32 R23, RZ, RZ, 0x2 ;  /* 0x00000002ff177424 */ /* 0x000fc600078e00ff */
[----:B------:R-:W-:Y:S02]  /*01d0*/  ISETP.GE.U32.AND P0, PT, R0, 0x7, PT ;  /* 0x000000070000780c */ /* 0x000fe40003f06070 */
[----:B------:R-:W-:-:S11]  /*01e0*/  LOP3.LUT R24, R25, 0x7, RZ, 0xc0, !PT ;  /* 0x0000000719187812 */ /* 0x000fd600078ec0ff */
[----:B------:R-:W-:Y:S05]  /*01f0*/  @!P0 BRA `(.L_x_115) ;  /* 0x0000000800648947 */ /* 0x000fea0003800000 */
[----:B------:R-:W-:Y:S01]  /*0200*/  BSSY.RECONVERGENT B6, `(.L_x_115) ;  /* 0x0000098000067945 */ /* 0x000fe20003800200 */
[----:B------:R-:W-:Y:S01]  /*0210*/  LOP3.LUT R26, R25, 0xfffffff8, RZ, 0xc0, !PT ;  /* 0xfffffff8191a7812 */ /* 0x000fe200078ec0ff */
[----:B------:R-:W-:-:S07]  /*0220*/  IMAD.MOV.U32 R23, RZ, RZ, 0x2 ;  /* 0x00000002ff177424 */ /* 0x000fce00078e00ff */
.L_x_124:
[----:B0-----:R-:W0:Y:S01]  /*0230*/  LDC.64 R16, c[0x0][0x380] ;  /* 0x0000e000ff107b82 */ /* 0x001e220000000a00 */
[----:B------:R-:W-:Y:S01]  /*0240*/  MOV R8, 0x0 ;  /* 0x0000000000087802 */ /* 0x000fe20000000f00 */
[----:B------:R-:W1:Y:S01]  /*0250*/  LDCU.64 UR4, c[0x4][0x8] ;  /* 0x01000100ff0477ac */ /* 0x000e620008000a00 */
[----:B0-----:R-:W-:-:S05]  /*0260*/  IMAD.WIDE.U32 R16, R23, 0x8, R16 ;  /* 0x0000000817107825 */ /* 0x001fca00078e0010 */
[----:B------:R-:W2:Y:S01]  /*0270*/  LDG.E.64 R10, desc[UR36][R16.64] ;  /* 0x00000024100a7981 */ /* 0x000ea2000c1e1b00 */
[----:B------:R-:W0:Y:S01]  /*0280*/  LDC.64 R8, c[0x4][R8] ;  /* 0x0100000008087b82 */ /* 0x000e220000000a00 */
[----:B-1----:R-:W-:Y:S01]  /*0290*/  MOV R4, UR4 ;  /* 0x0000000400047c02 */ /* 0x002fe20008000f00 */
[----:B------:R-:W-:Y:S01]  /*02a0*/  IMAD.U32 R5, RZ, RZ, UR5 ;  /* 0x00000005ff057e24 */ /* 0x000fe2000f8e00ff */
[----:B------:R-:W-:Y:S01]  /*02b0*/  MOV R7, R2 ;  /* 0x0000000200077202 */ /* 0x000fe20000000f00 */
[----:B------:R-:W-:Y:S01]  /*02c0*/  IMAD.MOV.U32 R6, RZ, RZ, R22 ;  /* 0x000000ffff067224 */ /* 0x000fe200078e0016 */
[----:B0-2---:R1:W-:Y:S06]  /*02d0*/  STL.64 [R1], R10 ;  /* 0x0000000a01007387 */ /* 0x0053ec0000100a00 */
[----:B------:R-:W-:-:S07]  /*02e0*/  LEPC R20, `(.L_x_116) ;  /* 0x000000001014794e */ /* 0x000fce0000000000 */
[----:B-1----:R-:W-:Y:S05]  /*02f0*/  CALL.ABS.NOINC R8 ;  /* 0x0000000008007343 */ /* 0x002fea0003c00000 */
.L_x_116:
[----:B------:R-:W2:Y:S01]  /*0300*/  LDG.E.64 R4, desc[UR36][R16.64] ;  /* 0x0000002410047981 */ /* 0x000ea2000c1e1b00 */
[----:B------:R-:W-:Y:S01]  /*0310*/  MOV R8, 0x0 ;  /* 0x0000000000087802 */ /* 0x000fe20000000f00 */
[----:B------:R-:W0:Y:S01]  /*0320*/  LDCU.64 UR4, c[0x4][0x8] ;  /* 0x01000100ff0477ac */ /* 0x000e220008000a00 */
[----:B--2---:R-:W-:-:S14]  /*0330*/  DSETP.GT.AND P0, PT, R4, R18, PT ;  /* 0x000000120400722a */ /* 0x004fdc0003f04000 */
[----:B------:R-:W1:Y:S02]  /*0340*/  @P0 LDC.64 R12, c[0x0][0x390] ;  /* 0x0000e400ff0c0b82 */ /* 0x000e640000000a00 */
[----:B-1----:R1:W-:Y:S04]  /*0350*/  @P0 STG.E desc[UR36][R12.64], R23 ;  /* 0x000000170c000986 */ /* 0x0023e8000c101924 */
[----:B------:R-:W2:Y:S02]  /*0360*/  LDG.E.64 R10, desc[UR36][R16.64+0x8] ;  /* 0x00000824100a7981 */ /* 0x000ea4000c1e1b00 */
[----:B------:R-:W3:Y:S01]  /*0370*/  LDC.64 R8, c[0x4][R8] ;  /* 0x0100000008087b82 */ /* 0x000ee20000000a00 */
[----:B------:R-:W-:Y:S01]  /*0380*/  @P0 IMAD.MOV.U32 R18, RZ, RZ, R4 ;  /* 0x000000ffff120224 */ /* 0x000fe200078e0004 */
[----:B0-----:R-:W-:Y:S01]  /*0390*/  MOV R4, UR4 ;  /* 0x0000000400047c02 */ /* 0x001fe20008000f00 */
[----:B------:R-:W-:Y:S01]  /*03a0*/  @P0 IMAD.MOV.U32 R19, RZ, RZ, R5 ;  /* 0x000000ffff130224 */ /* 0x000fe200078e0005 */
[----:B------:R-:W-:Y:S01]  /*03b0*/  MOV R7, R2 ;  /* 0x0000000200077202 */ /* 0x000fe20000000f00 */
[----:B------:R-:W-:-:S02]  /*03c0*/  IMAD.U32 R5, RZ, RZ, UR5 ;  /* 0x00000005ff057e24 */ /* 0x000fc4000f8e00ff */
[----:B------:R-:W-:Y:S01]  /*03d0*/  IMAD.MOV.U32 R6, RZ, RZ, R22 ;  /* 0x000000ffff067224 */ /* 0x000fe200078e0016 */
[----:B--23--:R1:W-:Y:S06]  /*03e0*/  STL.64 [R1], R10 ;  /* 0x0000000a01007387 */ /* 0x00c3ec0000100a00 */
[----:B------:R-:W-:-:S07]  /*03f0*/  LEPC R20, `(.L_x_117) ;  /* 0x000000001014794e */ /* 0x000fce0000000000 */
[----:B-1----:R-:W-:Y:S05]  /*0400*/  CALL.ABS.NOINC R8 ;  /* 0x0000000008007343 */ /* 0x002fea0003c00000 */
.L_x_117:
[----:B------:R-:W2:Y:S01]  /*0410*/  LDG.E.64 R4, desc[UR36][R16.64+0x8] ;  /* 0x0000082410047981 */ /* 0x000ea2000c1e1b00 */
[----:B------:R-:W-:Y:S01]  /*0420*/  MOV R8, 0x0 ;  /* 0x0000000000087802 */ /* 0x000fe20000000f00 */
[----:B------:R-:W0:Y:S01]  /*0430*/  LDCU.64 UR4, c[0x4][0x8] ;  /* 0x01000100ff0477ac */ /* 0x000e220008000a00 */
[----:B--2---:R-:W-:-:S14]  /*0440*/  DSETP.GT.AND P0, PT, R4, R18, PT ;  /* 0x000000120400722a */ /* 0x004fdc0003f04000 */
[----:B------:R-:W1:Y:S01]  /*0450*/  @P0 LDC.64 R12, c[0x0][0x390] ;  /* 0x0000e400ff0c0b82 */ /* 0x000e620000000a00 */
[----:B------:R-:W-:-:S05]  /*0460*/  @P0 VIADD R0, R23, 0x1 ;  /* 0x0000000117000836 */ /* 0x000fca0000000000 */
[----:B-1----:R1:W-:Y:S04]  /*0470*/  @P0 STG.E desc[UR36][R12.64], R0 ;  /* 0x000000000c000986 */ /* 0x0023e8000c101924 */
[----:B------:R-:W2:Y:S01]  /*0480*/  LDG.E.64 R10, desc[UR36][R16.64+0x10] ;  /* 0x00001024100a7981 */ /* 0x000ea2000c1e1b00 */
[----:B------:R-:W3:Y:S01]  /*0490*/  LDC.64 R8, c[0x4][R8] ;  /* 0x0100000008087b82 */ /* 0x000ee20000000a00 */
[----:B------:R-:W-:Y:S01]  /*04a0*/  @P0 IMAD.MOV.U32 R18, RZ, RZ, R4 ;  /* 0x000000ffff120224 */ /* 0x000fe200078e0004 */
[----:B------:R-:W-:Y:S01]  /*04b0*/  @P0 MOV R19, R5 ;  /* 0x0000000500130202 */ /* 0x000fe20000000f00 */
[----:B0-----:R-:W-:Y:S01]  /*04c0*/  IMAD.U32 R4, RZ, RZ, UR4 ;  /* 0x00000004ff047e24 */ /* 0x001fe2000f8e00ff */
[----:B------:R-:W-:Y:S01]  /*04d0*/  MOV R6, R22 ;  /* 0x0000001600067202 */ /* 0x000fe20000000f00 */
[----:B------:R-:W-:-:S02]  /*04e0*/  IMAD.U32 R5, RZ, RZ, UR5 ;  /* 0x00000005ff057e24 */ /* 0x000fc4000f8e00ff */
[----:B------:R-:W-:Y:S01]  /*04f0*/  IMAD.MOV.U32 R7, RZ, RZ, R2 ;  /* 0x000000ffff077224 */ /* 0x000fe200078e0002 */
[----:B--23--:R1:W-:Y:S06]  /*0500*/  STL.64 [R1], R10 ;  /* 0x0000000a01007387 */ /* 0x00c3ec0000100a00 */
[----:B------:R-:W-:-:S07]  /*0510*/  LEPC R20, `(.L_x_118) ;  /* 0x000000001014794e */ /* 0x000fce0000000000 */
[----:B-1----:R-:W-:Y:S05]  /*0520*/  CALL.ABS.NOINC R8 ;  /* 0x0000000008007343 */ /* 0x002fea0003c00000 */
.L_x_118:
        /* <DEDUP_REMOVED lines=9> */
[----:B------:R-:W-:Y:S01]  /*05c0*/  @P0 MOV R18, R4 ;  /* 0x0000000400120202 */ /* 0x000fe20000000f00 */
[----:B------:R-:W-:Y:S01]  /*05d0*/  @P0 IMAD.MOV.U32 R19, RZ, RZ, R5 ;  /* 0x000000ffff130224 */ /* 0x000fe200078e0005 */
[----:B0-----:R-:W-:Y:S01]  /*05e0*/  MOV R5, UR5 ;  /* 0x0000000500057c02 */ /* 0x001fe20008000f00 */
[----:B------:R-:W-:Y:S02]  /*05f0*/  IMAD.U32 R4, RZ, RZ, UR4 ;  /* 0x00000004ff047e24 */ /* 0x000fe4000f8e00ff */
[----:B------:R-:W-:-:S02]  /*0600*/  IMAD.MOV.U32 R6, RZ, RZ, R22 ;  /* 0x000000ffff067224 */ /* 0x000fc400078e0016 */
[----:B------:R-:W-:Y:S01]  /*0610*/  IMAD.MOV.U32 R7, RZ, RZ, R2 ;  /* 0x000000ffff077224 */ /* 0x000fe200078e0002 */
[----:B--23--:R1:W-:Y:S06]  /*0620*/  STL.64 [R1], R10 ;  /* 0x0000000a01007387 */ /* 0x00c3ec0000100a00 */
[----:B------:R-:W-:-:S07]  /*0630*/  LEPC R20, `(.L_x_119) ;  /* 0x000000001014794e */ /* 0x000fce0000000000 */
[----:B-1----:R-:W-:Y:S05]  /*0640*/  CALL.ABS.NOINC R8 ;  /* 0x0000000008007343 */ /* 0x002fea0003c00000 */
.L_x_119:
[----:B------:R-:W2:Y:S01]  /*0650*/  LDG.E.64 R4, desc[UR36][R16.64+0x18] ;  /* 0x0000182410047981 */ /* 0x000ea2000c1e1b00 */
[----:B------:R-:W-:Y:S01]  /*0660*/  MOV R8, 0x0 ;  /* 0x0000000000087802 */ /* 0x000fe20000000f00 */
[----:B------:R-:W0:Y:S01]  /*0670*/  LDCU.64 UR4, c[0x4][0x8] ;  /* 0x01000100ff0477ac */ /* 0x000e220008000a00 */
[----:B--2---:R-:W-:-:S14]  /*0680*/  DSETP.GT.AND P0, PT, R4, R18, PT ;  /* 0x000000120400722a */ /* 0x004fdc0003f04000 */
[----:B------:R-:W1:Y:S01]  /*0690*/  @P0 LDC.64 R12, c[0x0][0x390] ;  /* 0x0000e400ff0c0b82 */ /* 0x000e620000000a00 */
[----:B------:R-:W-:-:S05]  /*06a0*/  @P0 IADD3 R0, PT, PT, R23, 0x3, RZ ;  /* 0x0000000317000810 */ /* 0x000fca0007ffe0ff */
[----:B-1----:R1:W-:Y:S04]  /*06b0*/  @P0 STG.E desc[UR36][R12.64], R0 ;  /* 0x000000000c000986 */ /* 0x0023e8000c101924 */
[----:B------:R-:W2:Y:S01]  /*06c0*/  LDG.E.64 R10, desc[UR36][R16.64+0x20] ;  /* 0x00002024100a7981 */ /* 0x000ea2000c1e1b00 */
        /* <DEDUP_REMOVED lines=10> */
.L_x_120:
        /* <DEDUP_REMOVED lines=18> */
.L_x_121:
        /* <DEDUP_REMOVED lines=18> */
.L_x_122:
        /* <DEDUP_REMOVED lines=18> */
.L_x_123:
[----:B------:R-:W2:Y:S01]  /*0ad0*/  LDG.E.64 R16, desc[UR36][R16.64+0x38] ;  /* 0x0000382410107981 */ /* 0x000ea2000c1e1b00 */
[----:B------:R-:W-:-:S05]  /*0ae0*/  VIADD R7, R23, 0x6 ;  /* 0x0000000617077836 */ /* 0x000fca0000000000 */
[----:B------:R-:W-:Y:S01]  /*0af0*/  ISETP.NE.AND P1, PT, R7, R26, PT ;  /* 0x0000001a0700720c */ /* 0x000fe20003f25270 */
[----:B--2---:R-:W-:-:S14]  /*0b00*/  DSETP.GT.AND P0, PT, R16, R18, PT ;  /* 0x000000121000722a */ /* 0x004fdc0003f04000 */
[----:B------:R-:W0:Y:S01]  /*0b10*/  @P0 LDC.64 R4, c[0x0][0x390] ;  /* 0x0000e400ff040b82 */ /* 0x000e220000000a00 */
[C---:B------:R-:W-:Y:S01]  /*0b20*/  @P0 VIADD R3, R23.reuse, 0x7 ;  /* 0x0000000717030836 */ /* 0x040fe20000000000 */
[----:B------:R-:W-:Y:S01]  /*0b30*/  IADD3 R23, PT, PT, R23, 0x8, RZ ;  /* 0x0000000817177810 */ /* 0x000fe20007ffe0ff */
[----:B------:R-:W-:Y:S02]  /*0b40*/  @P0 IMAD.MOV.U32 R18, RZ, RZ, R16 ;  /* 0x000000ffff120224 */ /* 0x000fe400078e0010 */
[----:B------:R-:W-:Y:S01]  /*0b50*/  @P0 IMAD.MOV.U32 R19, RZ, RZ, R17 ;  /* 0x000000ffff130224 */ /* 0x000fe200078e0011 */
[----:B0-----:R0:W-:Y:S01]  /*0b60*/  @P0 STG.E desc[UR36][R4.64], R3 ;  /* 0x0000000304000986 */ /* 0x0011e2000c101924 */
[----:B------:R-:W-:Y:S05]  /*0b70*/  @P1 BRA `(.L_x_124) ;  /* 0xfffffff400ac1947 */ /* 0x000fea000383ffff */
[----:B------:R-:W-:Y:S05]  /*0b80*/  BSYNC.RECONVERGENT B6 ;  /* 0x0000000000067941 */ /* 0x000fea0003800200 */
.L_x_115:
[----:B------:R-:W-:-:S13]  /*0b90*/  ISETP.NE.AND P0, PT, R24, RZ, PT ;  /* 0x000000ff1800720c */ /* 0x000fda0003f05270 */
[----:B------:R-:W-:Y:S05]  /*0ba0*/  @!P0 BRA `(.L_x_114) ;  /* 0x0000000800308947 */ /* 0x000fea0003800000 */
[----:B------:R-:W-:Y:S02]  /*0bb0*/  ISETP.GE.U32.AND P0, PT, R24, 0x4, PT ;  /* 0x000000041800780c */ /* 0x000fe40003f06070 */
[----:B------:R-:W-:-:S11]  /*0bc0*/  LOP3.LUT R25, R25, 0x3, RZ, 0xc0, !PT ;  /* 0x0000000319197812 */ /* 0x000fd600078ec0ff */
[----:B------:R-:W-:Y:S05]  /*0bd0*/  @!P0 BRA `(.L_x_125) ;  /* 0x0000000400288947 */ /* 0x000fea0003800000 */
[----:B------:R-:W1:Y:S01]  /*0be0*/  LDC.64 R16, c[0x0][0x380] ;  /* 0x0000e000ff107b82 */ /* 0x000e620000000a00 */
[----:B------:R-:W-:Y:S01]  /*0bf0*/  MOV R8, 0x0 ;  /* 0x0000000000087802 */ /* 0x000fe20000000f00 */
[----:B------:R-:W0:Y:S01]  /*0c00*/  LDCU.64 UR4, c[0x4][0x8] ;  /* 0x01000100ff0477ac */ /* 0x000e220008000a00 */
[----:B-1----:R-:W-:-:S05]  /*0c10*/  IMAD.WIDE.U32 R16, R23, 0x8, R16 ;  /* 0x0000000817107825 */ /* 0x002fca00078e0010 */
[----:B------:R-:W2:Y:S01]  /*0c20*/  LDG.E.64 R10, desc[UR36][R16.64] ;  /* 0x00000024100a7981 */ /* 0x000ea2000c1e1b00 */
[----:B------:R-:W1:Y:S01]  /*0c30*/  LDC.64 R8, c[0x4][R8] ;  /* 0x0100000008087b82 */ /* 0x000e620000000a00 */
[----:B0-----:R-:W-:Y:S01]  /*0c40*/  MOV R4, UR4 ;  /* 0x0000000400047c02 */ /* 0x001fe20008000f00 */
[----:B------:R-:W-:Y:S01]  /*0c50*/  IMAD.U32 R5, RZ, RZ, UR5 ;  /* 0x00000005ff057e24 */ /* 0x000fe2000f8e00ff */
[----:B------:R-:W-:Y:S01]  /*0c60*/  MOV R7, R2 ;  /* 0x0000000200077202 */ /* 0x000fe20000000f00 */
[----:B------:R-:W-:Y:S01]  /*0c70*/  IMAD.MOV.U32 R6, RZ, RZ, R22 ;  /* 0x000000ffff067224 */ /* 0x000fe200078e0016 */
[----:B-12---:R0:W-:Y:S06]  /*0c80*/  STL.64 [R1], R10 ;  /* 0x0000000a01007387 */ /* 0x0061ec0000100a00 */
[----:B------:R-:W-:-:S07]  /*0c90*/  LEPC R20, `(.L_x_126) ;  /* 0x000000001014794e */ /* 0x000fce0000000000 */
[----:B0-----:R-:W-:Y:S05]  /*0ca0*/  CALL.ABS.NOINC R8 ;  /* 0x0000000008007343 */ /* 0x001fea0003c00000 */
.L_x_126:
        /* <DEDUP_REMOVED lines=17> */
.L_x_127:
        /* <DEDUP_REMOVED lines=18> */
.L_x_128:
        /* <DEDUP_REMOVED lines=18> */
.L_x_129:
[----:B------:R-:W2:Y:S02]  /*1000*/  LDG.E.64 R16, desc[UR36][R16.64+0x18] ;  /* 0x0000182410107981 */ /* 0x000ea4000c1e1b00 */
[----:B--2---:R-:W-:-:S14]  /*1010*/  DSETP.GT.AND P0, PT, R16, R18, PT ;  /* 0x000000121000722a */ /* 0x004fdc0003f04000 */
[----:B------:R-:W0:Y:S01]  /*1020*/  @P0 LDC.64 R4, c[0x0][0x390] ;  /* 0x0000e400ff040b82 */ /* 0x000e220000000a00 */
[C---:B------:R-:W-:Y:S01]  /*1030*/  @P0 IADD3 R3, PT, PT, R23.reuse, 0x3, RZ ;  /* 0x0000000317030810 */ /* 0x040fe20007ffe0ff */
[----:B------:R-:W-:Y:S01]  /*1040*/  @P0 IMAD.MOV.U32 R18, RZ, RZ, R16 ;  /* 0x000000ffff120224 */ /* 0x000fe200078e0010 */
[----:B------:R-:W-:Y:S01]  /*1050*/  IADD3 R23, PT, PT, R23, 0x4, RZ ;  /* 0x0000000417177810 */ /* 0x000fe20007ffe0ff */
[----:B------:R-:W-:Y:S02]  /*1060*/  @P0 IMAD.MOV.U32 R19, RZ, RZ, R17 ;  /* 0x000000ffff130224 */ /* 0x000fe400078e0011 */
[----:B0-----:R1:W-:Y:S05]  /*1070*/  @P0 STG.E desc[UR36][R4.64], R3 ;  /* 0x0000000304000986 */ /* 0x0013ea000c101924 */
.L_x_125:
[----:B------:R-:W-:-:S13]  /*1080*/  ISETP.NE.AND P0, PT, R25, RZ, PT ;  /* 0x000000ff1900720c */ /* 0x000fda0003f05270 */
[----:B------:R-:W-:Y:S05]  /*1090*/  @!P0 BRA `(.L_x_114) ;  /* 0x0000000000f48947 */ /* 0x000fea0003800000 */
[----:B------:R-:W-:-:S13]  /*10a0*/  ISETP.NE.AND P0, PT, R25, 0x1, PT ;  /* 0x000000011900780c */ /* 0x000fda0003f05270 */
[----:B------:R-:W-:Y:S05]  /*10b0*/  @!P0 BRA `(.L_x_130) ;  /* 0x0000000000988947 */ /* 0x000fea0003800000 */
[----:B------:R-:W2:Y:S01]  /*10c0*/  LDC.64 R16, c[0x0][0x380] ;  /* 0x0000e000ff107b82 */ /* 0x000ea20000000a00 */
[----:B------:R-:W-:Y:S01]  /*10d0*/  MOV R0, 0x0 ;  /* 0x0000000000007802 */ /* 0x000fe20000000f00 */
[----:B------:R-:W0:Y:S01]  /*10e0*/  LDCU.64 UR4, c[0x4][0x8] ;  /* 0x01000100ff0477ac */ /* 0x000e220008000a00 */
[----:B--2---:R-:W-:-:S05]  /*10f0*/  IMAD.WIDE.U32 R16, R23, 0x8, R16 ;  /* 0x0000000817107825 */ /* 0x004fca00078e0010 */
[----:B------:R-:W2:Y:S01]  /*1100*/  LDG.E.64 R8, desc[UR36][R16.64] ;  /* 0x0000002410087981 */ /* 0x000ea2000c1e1b00 */
[----:B------:R3:W4:Y:S01]  /*1110*/  LDC.64 R10, c[0x4][R0] ;  /* 0x01000000000a7b82 */ /* 0x0007220000000a00 */
[----:B01----:R-:W-:Y:S01]  /*1120*/  IMAD.U32 R4, RZ, RZ, UR4 ;  /* 0x00000004ff047e24 */ /* 0x003fe2000f8e00ff */
[----:B------:R-:W-:Y:S01]  /*1130*/  MOV R6, R22 ;  /* 0x0000001600067202 */ /* 0x000fe20000000f00 */
[----:B------:R-:W-:Y:S02]  /*1140*/  IMAD.U32 R5, RZ, RZ, UR5 ;  /* 0x00000005ff057e24 */ /* 0x000fe4000f8e00ff */
[----:B------:R-:W-:Y:S01]  /*1150*/  IMAD.MOV.U32 R7, RZ, RZ, R2 ;  /* 0x000000ffff077224 */ /* 0x000fe200078e0002 */
[----:B--2-4-:R3:W-:Y:S06]  /*1160*/  STL.64 [R1], R8 ;  /* 0x0000000801007387 */ /* 0x0147ec0000100a00 */
[----:B------:R-:W-:-:S07]  /*1170*/  LEPC R20, `(.L_x_131) ;  /* 0x000000001014794e */ /* 0x000fce0000000000 */
[----:B---3--:R-:W-:Y:S05]  /*1180*/  CALL.ABS.NOINC R10 ;  /* 0x000000000a007343 */ /* 0x008fea0003c00000 */
.L_x_131:
        /* <DEDUP_REMOVED lines=17> */
.L_x_132:
[----:B------:R-:W2:Y:S02]  /*12a0*/  LDG.E.64 R16, desc[UR36][R16.64+0x8] ;  /* 0x0000082410107981 */ /* 0x000ea4000c1e1b00 */
[----:B--2---:R-:W-:-:S14]  /*12b0*/  DSETP.GT.AND P0, PT, R16, R18, PT ;  /* 0x000000121000722a */ /* 0x004fdc0003f04000 */
[----:B------:R-:W0:Y:S01]  /*12c0*/  @P0 LDC.64 R4, c[0x0][0x390] ;  /* 0x0000e400ff040b82 */ /* 0x000e220000000a00 */
[C---:B------:R-:W-:Y:S01]  /*12d0*/  @P0 VIADD R3, R23.reuse, 0x1 ;  /* 0x0000000117030836 */ /* 0x040fe20000000000 */
[----:B------:R-:W-:Y:S01]  /*12e0*/  @P0 MOV R18, R16 ;  /* 0x0000001000120202 */ /* 0x000fe20000000f00 */
[----:B------:R-:W-:Y:S02]  /*12f0*/  @P0 IMAD.MOV.U32 R19, RZ, RZ, R17 ;  /* 0x000000ffff130224 */ /* 0x000fe400078e0011 */
[----:B------:R-:W-:Y:S01]  /*1300*/  VIADD R23, R23, 0x2 ;  /* 0x0000000217177836 */ /* 0x000fe20000000000 */
[----:B0-----:R2:W-:Y:S06]  /*1310*/  @P0 STG.E desc[UR36][R4.64], R3 ;  /* 0x0000000304000986 */ /* 0x0015ec000c101924 */
.L_x_130:
[----:B------:R-:W3:Y:S02]  /*1320*/  LDCU UR4, c[0x0][0x388] ;  /* 0x00007100ff0477ac */ /* 0x000ee40008000800 */
[----:B---3--:R-:W-:-:S04]  /*1330*/  ULOP3.LUT UR4, UR4, 0x1, URZ, 0xc0, !UPT ;  /* 0x0000000104047892 */ /* 0x008fc8000f8ec0ff */
[----:B------:R-:W-:-:S09]  /*1340*/  UISETP.NE.U32.AND UP0, UPT, UR4, 0x1, UPT ;  /* 0x000000010400788c */ /* 0x000fd2000bf05070 */
[----:B------:R-:W-:Y:S05]  /*1350*/  BRA.U UP0, `(.L_x_114) ;  /* 0x0000000100447547 */ /* 0x000fea000b800000 */
[----:B------:R-:W3:Y:S01]  /*1360*/  LDC.64 R16, c[0x0][0x380] ;  /* 0x0000e000ff107b82 */ /* 0x000ee20000000a00 */
[----:B------:R-:W-:Y:S01]  /*1370*/  MOV R0, 0x0 ;  /* 0x0000000000007802 */ /* 0x000fe20000000f00 */
[----:B------:R-:W0:Y:S01]  /*1380*/  LDCU.64 UR4, c[0x4][0x8] ;  /* 0x01000100ff0477ac */ /* 0x000e220008000a00 */
[----:B---3--:R-:W-:-:S05]  /*1390*/  IMAD.WIDE.U32 R16, R23, 0x8, R16 ;  /* 0x0000000817107825 */ /* 0x008fca00078e0010 */
[----:B------:R-:W3:Y:S01]  /*13a0*/  LDG.E.64 R8, desc[UR36][R16.64] ;  /* 0x0000002410087981 */ /* 0x000ee2000c1e1b00 */
[----:B------:R4:W3:Y:S01]  /*13b0*/  LDC.64 R10, c[0x4][R0] ;  /* 0x01000000000a7b82 */ /* 0x0008e20000000a00 */
[----:B012---:R-:W-:Y:S01]  /*13c0*/  MOV R4, UR4 ;  /* 0x0000000400047c02 */ /* 0x007fe20008000f00 */
[----:B------:R-:W-:Y:S01]  /*13d0*/  IMAD.U32 R5, RZ, RZ, UR5 ;  /* 0x00000005ff057e24 */ /* 0x000fe2000f8e00ff */
[----:B------:R-:W-:Y:S01]  /*13e0*/  MOV R7, R2 ;  /* 0x0000000200077202 */ /* 0x000fe20000000f00 */
[----:B------:R-:W-:Y:S01]  /*13f0*/  IMAD.MOV.U32 R6, RZ, RZ, R22 ;  /* 0x000000ffff067224 */ /* 0x000fe200078e0016 */
[----:B---3--:R4:W-:Y:S06]  /*1400*/  STL.64 [R1], R8 ;  /* 0x0000000801007387 */ /* 0x0089ec0000100a00 */
[----:B------:R-:W-:-:S07]  /*1410*/  LEPC R20, `(.L_x_133) ;  /* 0x000000001014794e */ /* 0x000fce0000000000 */
[----:B----4-:R-:W-:Y:S05]  /*1420*/  CALL.ABS.NOINC R10 ;  /* 0x000000000a007343 */ /* 0x010fea0003c00000 */
.L_x_133:
[----:B------:R-:W2:Y:S02]  /*1430*/  LDG.E.64 R16, desc[UR36][R16.64] ;  /* 0x0000002410107981 */ /* 0x000ea4000c1e1b00 */
[----:B--2---:R-:W-:-:S14]  /*1440*/  DSETP.GT.AND P0, PT, R16, R18, PT ;  /* 0x000000121000722a */ /* 0x004fdc0003f04000 */
[----:B------:R-:W0:Y:S02]  /*1450*/  @P0 LDC.64 R4, c[0x0][0x390] ;  /* 0x0000e400ff040b82 */ /* 0x000e240000000a00 */
[----:B0-----:R3:W-:Y:S02]  /*1460*/  @P0 STG.E desc[UR36][R4.64], R23 ;  /* 0x0000001704000986 */ /* 0x0017e4000c101924 */
.L_x_114:
[----:B------:R-:W4:Y:S01]  /*1470*/  LDC.64 R8, c[0x0][0x390] ;  /* 0x0000e400ff087b82 */ /* 0x000f220000000a00 */
[----:B012---:R-:W-:Y:S01]  /*1480*/  MOV R3, 0x0 ;  /* 0x0000000000037802 */ /* 0x007fe20000000f00 */
[----:B------:R-:W3:Y:S01]  /*1490*/  LDCU.64 UR4, c[0x4][0x10] ;  /* 0x01000200ff0477ac */ /* 0x000ee20008000a00 */
[----:B----4-:R-:W2:Y:S05]  /*14a0*/  LDG.E R0, desc[UR36][R8.64] ;  /* 0x0000002408007981 */ /* 0x010eaa000c1e1900 */
[----:B------:R0:W1:Y:S01]  /*14b0*/  LDC.64 R10, c[0x4][R3] ;  /* 0x01000000030a7b82 */ /* 0x0000620000000a00 */
[----:B---3--:R-:W-:Y:S01]  /*14c0*/  IMAD.U32 R4, RZ, RZ, UR4 ;  /* 0x00000004ff047e24 */ /* 0x008fe2000f8e00ff */
[----:B------:R-:W-:Y:S01]  /*14d0*/  MOV R5, UR5 ;  /* 0x0000000500057c02 */ /* 0x000fe20008000f00 */
[----:B------:R-:W-:Y:S01]  /*14e0*/  IMAD.MOV.U32 R6, RZ, RZ, R22 ;  /* 0x000000ffff067224 */ /* 0x000fe200078e0016 */
[----:B------:R-:W-:Y:S01]  /*14f0*/  MOV R7, R2 ;  /* 0x0000000200077202 */ /* 0x000fe20000000f00 */
[----:B-12---:R0:W-:Y:S06]  /*1500*/  STL [R1], R0 ;  /* 0x0000000001007387 */ /* 0x0061ec0000100800 */
[----:B------:R-:W-:-:S07]  /*1510*/  LEPC R20, `(.L_x_134) ;  /* 0x000000001014794e */ /* 0x000fce0000000000 */
[----:B0-----:R-:W-:Y:S05]  /*1520*/  CALL.ABS.NOINC R10 ;  /* 0x000000000a007343 */ /* 0x001fea0003c00000 */
.L_x_134:
[----:B------:R-:W-:Y:S05]  /*1530*/  EXIT ;  /* 0x000000000000794d */ /* 0x000fea0003800000 */
.L_x_135:
        /* <DEDUP_REMOVED lines=12> */
.L_x_158:


//--------------------- .text._Z6GetSumPdiS_      --------------------------
	.section	.text._Z6GetSumPdiS_,"ax",@progbits
	.align	128
        .global         _Z6GetSumPdiS_
        .type           _Z6GetSumPdiS_,@function
        .size           _Z6GetSumPdiS_,(.L_x_159 - _Z6GetSumPdiS_)
        .other          _Z6GetSumPdiS_,@"STO_CUDA_ENTRY STV_DEFAULT"
_Z6GetSumPdiS_:
.text._Z6GetSumPdiS_:
[----:B------:R-:W-:Y:S08]  /*0000*/  LDC R1, c[0x0][0x37c] ;  /* 0x0000df00ff017b82 */ /* 0x000ff00000000800 */
[----:B------:R-:W0:Y:S01]  /*0010*/  LDC R0, c[0x0][0x388] ;  /* 0x0000e200ff007b82 */ /* 0x000e220000000800 */
[----:B------:R-:W1:Y:S07]  /*0020*/  LDCU.64 UR6, c[0x0][0x358] ;  /* 0x00006b00ff0677ac */ /* 0x000e6e0008000a00 */
[----:B------:R-:W1:Y:S01]  /*0030*/  LDC.64 R2, c[0x0][0x390] ;  /* 0x0000e400ff027b82 */ /* 0x000e620000000a00 */
[----:B0-----:R-:W-:Y:S01]  /*0040*/  ISETP.GE.AND P0, PT, R0, 0x2, PT ;  /* 0x000000020000780c */ /* 0x001fe20003f06270 */
[----:B-1----:R0:W-:-:S12]  /*0050*/  STG.E.64 desc[UR6][R2.64], RZ ;  /* 0x000000ff02007986 */ /* 0x0021d8000c101b06 */
[----:B------:R-:W-:Y:S05]  /*0060*/  @!P0 EXIT ;  /* 0x000000000000894d */ /* 0x000fea0003800000 */
[C---:B------:R-:W-:Y:S01]  /*0070*/  VIADD R4, R0.reuse, 0xfffffffe ;  /* 0xfffffffe00047836 */ /* 0x040fe20000000000 */
[----:B------:R-:W-:Y:S01]  /*0080*/  CS2R R8, SRZ ;  /* 0x0000000000087805 */ /* 0x000fe2000001ff00 */
[----:B------:R-:W-:Y:S02]  /*0090*/  VIADD R0, R0, 0xffffffff ;  /* 0xffffffff00007836 */ /* 0x000fe40000000000 */
[----:B------:R-:W-:Y:S01]  /*00a0*/  IMAD.MOV.U32 R7, RZ, RZ, 0x1 ;  /* 0x00000001ff077424 */ /* 0x000fe200078e00ff */
[----:B------:R-:W-:Y:S02]  /*00b0*/  ISETP.GE.U32.AND P0, PT, R4, 0xf, PT ;  /* 0x0000000f0400780c */ /* 0x000fe40003f06070 */
[----:B------:R-:W-:-:S11]  /*00c0*/  LOP3.LUT R18, R0, 0xf, RZ, 0xc0, !PT ;  /* 0x0000000f00127812 */ /* 0x000fd600078ec0ff */
[----:B------:R-:W-:Y:S05]  /*00d0*/  @!P0 BRA `(.L_x_136) ;  /* 0x0000000400088947 */ /* 0x000fea0003800000 */
[----:B------:R-:W1:Y:S01]  /*00e0*/  LDCU.64 UR4, c[0x0][0x380] ;  /* 0x00007000ff0477ac */ /* 0x000e620008000a00 */
[----:B------:R-:W-:Y:S01]  /*00f0*/  LOP3.LUT R6, R0, 0xfffffff0, RZ, 0xc0, !PT ;  /* 0xfffffff000067812 */ /* 0x000fe200078ec0ff */
[----:B------:R-:W-:Y:S01]  /*0100*/  IMAD.MOV.U32 R7, RZ, RZ, RZ ;  /* 0x000000ffff077224 */ /* 0x000fe200078e00ff */
[----:B------:R-:W-:Y:S02]  /*0110*/  CS2R R8, SRZ ;  /* 0x0000000000087805 */ /* 0x000fe4000001ff00 */
[----:B------:R-:W-:Y:S01]  /*0120*/  IADD3 R6, PT, PT, -R6, RZ, RZ ;  /* 0x000000ff06067210 */ /* 0x000fe20007ffe1ff */
[----:B-1----:R-:W-:-:S04]  /*0130*/  UIADD3 UR4, UP0, UPT, UR4, 0x40, URZ ;  /* 0x0000004004047890 */ /* 0x002fc8000ff1e0ff */
[----:B------:R-:W-:Y:S02]  /*0140*/  UIADD3.X UR5, UPT, UPT, URZ, UR5, URZ, UP0, !UPT ;  /* 0x00000005ff057290 */ /* 0x000fe400087fe4ff */
[----:B------:R-:W-:-:S04]  /*0150*/  IMAD.U32 R10, RZ, RZ, UR4 ;  /* 0x00000004ff0a7e24 */ /* 0x000fc8000f8e00ff */
[----:B------:R-:W-:-:S07]  /*0160*/  IMAD.U32 R11, RZ, RZ, UR5 ;  /* 0x00000005ff0b7e24 */ /* 0x000fce000f8e00ff */
.L_x_137:
[----:B------:R-:W-:Y:S01]  /*0170*/  IMAD.MOV.U32 R4, RZ, RZ, R10 ;  /* 0x000000ffff047224 */ /* 0x000fe200078e000a */
[----:B------:R-:W-:-:S05]  /*0180*/  MOV R5, R11 ;  /* 0x0000000b00057202 */ /* 0x000fca0000000f00 */
[----:B------:R-:W2:Y:S02]  /*0190*/  LDG.E.64 R10, desc[UR6][R4.64+-0x38] ;  /* 0xffffc806040a7981 */ /* 0x000ea4000c1e1b00 */
[----:B--2---:R-:W-:-:S07]  /*01a0*/  DADD R10, R10, R8 ;  /* 0x000000000a0a7229 */ /* 0x004fce0000000008 */
[----:B------:R1:W-:Y:S04]  /*01b0*/  STG.E.64 desc[UR6][R2.64], R10 ;  /* 0x0000000a02007986 */ /* 0x0003e8000c101b06 */
[----:B---3--:R-:W2:Y:S02]  /*01c0*/  LDG.E.64 R8, desc[UR6][R4.64+-0x30] ;  /* 0xffffd00604087981 */ /* 0x008ea4000c1e1b00 */
[----:B--2---:R-:W-:-:S07]  /*01d0*/  DADD R8, R10, R8 ;  /* 0x000000000a087229 */ /* 0x004fce0000000008 */
[----:B------:R2:W-:Y:S04]  /*01e0*/  STG.E.64 desc[UR6][R2.64], R8 ;  /* 0x0000000802007986 */ /* 0x0005e8000c101b06 */
[----:B------:R-:W3:Y:S02]  /*01f0*/  LDG.E.64 R12, desc[UR6][R4.64+-0x28] ;  /* 0xffffd806040c7981 */ /* 0x000ee4000c1e1b00 */
[----:B---3--:R-:W-:-:S07]  /*0200*/  DADD R12, R8, R12 ;  /* 0x00000000080c7229 */ /* 0x008fce000000000c */
[----:B------:R3:W-:Y:S04]  /*0210*/  STG.E.64 desc[UR6][R2.64], R12 ;  /* 0x0000000c02007986 */ /* 0x0007e8000c101b06 */
[----:B------:R-:W4:Y:S02]  /*0220*/  LDG.E.64 R14, desc[UR6][R4.64+-0x20] ;  /* 0xffffe006040e7981 */ /* 0x000f24000c1e1b00 */
[----:B----4-:R-:W-:-:S07]  /*0230*/  DADD R14, R12, R14 ;  /* 0x000000000c0e7229 */ /* 0x010fce000000000e */
[----:B------:R4:W-:Y:S04]  /*0240*/  STG.E.64 desc[UR6][R2.64], R14 ;  /* 0x0000000e02007986 */ /* 0x0009e8000c101b06 */
[----:B------:R-:W5:Y:S02]  /*0250*/  LDG.E.64 R16, desc[UR6][R4.64+-0x18] ;  /* 0xffffe80604107981 */ /* 0x000f64000c1e1b00 */
[----:B-----5:R-:W-:-:S07]  /*0260*/  DADD R16, R14, R16 ;  /* 0x000000000e107229 */ /* 0x020fce0000000010 */
[----:B------:R5:W-:Y:S04]  /*0270*/  STG.E.64 desc[UR6][R2.64], R16 ;  /* 0x0000001002007986 */ /* 0x000be8000c101b06 */
[----:B-1----:R-:W2:Y:S02]  /*0280*/  LDG.E.64 R10, desc[UR6][R4.64+-0x10] ;  /* 0xfffff006040a7981 */ /* 0x002ea4000c1e1b00 */
[----:B--2---:R-:W-:-:S07]  /*0290*/  DADD R10, R16, R10 ;  /* 0x00000000100a7229 */ /* 0x004fce000000000a */
[----:B------:R1:W-:Y:S04]  /*02a0*/  STG.E.64 desc[UR6][R2.64], R10 ;  /* 0x0000000a02007986 */ /* 0x0003e8000c101b06 */
[----:B------:R-:W2:Y:S02]  /*02b0*/  LDG.E.64 R8, desc[UR6][R4.64+-0x8] ;  /* 0xfffff80604087981 */ /* 0x000ea4000c1e1b00 */
[----:B--2---:R-:W-:-:S07]  /*02c0*/  DADD R8, R10, R8 ;  /* 0x000000000a087229 */ /* 0x004fce0000000008 */
[----:B------:R2:W-:Y:S04]  /*02d0*/  STG.E.64 desc[UR6][R2.64], R8 ;  /* 0x0000000802007986 */ /* 0x0005e8000c101b06 */
[----:B---3--:R-:W3:Y:S02]  /*02e0*/  LDG.E.64 R12, desc[UR6][R4.64] ;  /* 0x00000006040c7981 */ /* 0x008ee4000c1e1b00 */
[----:B---3--:R-:W-:-:S07]  /*02f0*/  DADD R12, R8, R12 ;  /* 0x00000000080c7229 */ /* 0x008fce000000000c */
[----:B------:R3:W-:Y:S04]  /*0300*/  STG.E.64 desc[UR6][R2.64], R12 ;  /* 0x0000000c02007986 */ /* 0x0007e8000c101b06 */
[----:B----4-:R-:W4:Y:S02]  /*0310*/  LDG.E.64 R14, desc[UR6][R4.64+0x8] ;  /* 0x00000806040e7981 */ /* 0x010f24000c1e1b00 */
[----:B----4-:R-:W-:-:S07]  /*0320*/  DADD R14, R12, R14 ;  /* 0x000000000c0e7229 */ /* 0x010fce000000000e */
[----:B------:R4:W-:Y:S04]  /*0330*/  STG.E.64 desc[UR6][R2.64], R14 ;  /* 0x0000000e02007986 */ /* 0x0009e8000c101b06 */
[----:B-----5:R-:W5:Y:S02]  /*0340*/  LDG.E.64 R16, desc[UR6][R4.64+0x10] ;  /* 0x0000100604107981 */ /* 0x020f64000c1e1b00 */
        /* <DEDUP_REMOVED lines=14> */
[----:B-----5:R-:W4:Y:S01]  /*0430*/  LDG.E.64 R16, desc[UR6][R4.64+0x38] ;  /* 0x0000380604107981 */ /* 0x020f22000c1e1b00 */
[----:B------:R-:W-:Y:S01]  /*0440*/  VIADD R6, R6, 0x10 ;  /* 0x0000001006067836 */ /* 0x000fe20000000000 */
[----:B----4-:R-:W-:-:S07]  /*0450*/  DADD R16, R14, R16 ;  /* 0x000000000e107229 */ /* 0x010fce0000000010 */
[----:B------:R3:W-:Y:S04]  /*0460*/  STG.E.64 desc[UR6][R2.64], R16 ;  /* 0x0000001002007986 */ /* 0x0007e8000c101b06 */
[----:B-1----:R-:W2:Y:S01]  /*0470*/  LDG.E.64 R10, desc[UR6][R4.64+0x40] ;  /* 0x00004006040a7981 */ /* 0x002ea2000c1e1b00 */
[----:B------:R-:W-:Y:S01]  /*0480*/  ISETP.NE.AND P0, PT, R6, RZ, PT ;  /* 0x000000ff0600720c */ /* 0x000fe20003f05270 */
[----:B------:R-:W-:Y:S01]  /*0490*/  VIADD R7, R7, 0x10 ;  /* 0x0000001007077836 */ /* 0x000fe20000000000 */
[----:B--2---:R-:W-:Y:S01]  /*04a0*/  DADD R8, R16, R10 ;  /* 0x0000000010087229 */ /* 0x004fe2000000000a */
[----:B------:R-:W-:-:S06]  /*04b0*/  IADD3 R10, P1, PT, R4, 0x80, RZ ;  /* 0x00000080040a7810 */ /* 0x000fcc0007f3e0ff */
[----:B------:R3:W-:Y:S01]  /*04c0*/  STG.E.64 desc[UR6][R2.64], R8 ;  /* 0x0000000802007986 */ /* 0x0007e2000c101b06 */
[----:B------:R-:W-:-:S03]  /*04d0*/  IMAD.X R11, RZ, RZ, R5, P1 ;  /* 0x000000ffff0b7224 */ /* 0x000fc600008e0605 */
[----:B------:R-:W-:Y:S05]  /*04e0*/  @P0 BRA `(.L_x_137) ;  /* 0xfffffffc00200947 */ /* 0x000fea000383ffff */
[----:B------:R-:W-:-:S07]  /*04f0*/  IADD3 R7, PT, PT, R7, 0x1, RZ ;  /* 0x0000000107077810 */ /* 0x000fce0007ffe0ff */
.L_x_136:
[----:B------:R-:W-:-:S13]  /*0500*/  ISETP.NE.AND P0, PT, R18, RZ, PT ;  /* 0x000000ff1200720c */ /* 0x000fda0003f05270 */
[----:B------:R-:W-:Y:S05]  /*0510*/  @!P0 EXIT ;  /* 0x000000000000894d */ /* 0x000fea0003800000 */
[----:B------:R-:W-:Y:S02]  /*0520*/  ISETP.GE.U32.AND P0, PT, R18, 0x8, PT ;  /* 0x000000081200780c */ /* 0x000fe40003f06070 */
[----:B------:R-:W-:-:S04]  /*0530*/  LOP3.LUT R6, R0, 0x7, RZ, 0xc0, !PT ;  /* 0x0000000700067812 */ /* 0x000fc800078ec0ff */
[----:B------:R-:W-:-:S07]  /*0540*/  ISETP.NE.AND P1, PT, R6, RZ, PT ;  /* 0x000000ff0600720c */ /* 0x000fce0003f25270 */
[----:B------:R-:W-:Y:S06]  /*0550*/  @!P0 BRA `(.L_x_138) ;  /* 0x00000000006c8947 */ /* 0x000fec0003800000 */
[----:B------:R-:W1:Y:S02]  /*0560*/  LDC.64 R4, c[0x0][0x380] ;  /* 0x0000e000ff047b82 */ /* 0x000e640000000a00 */
[----:B-1----:R-:W-:-:S05]  /*0570*/  IMAD.WIDE.U32 R4, R7, 0x8, R4 ;  /* 0x0000000807047825 */ /* 0x002fca00078e0004 */
        /* <DEDUP_REMOVED lines=15> */
[----:B-1----:R-:W5:Y:S02]  /*0670*/  LDG.E.64 R10, desc[UR6][R4.64+0x28] ;  /* 0x00002806040a7981 */ /* 0x002f64000c1e1b00 */
[----:B-----5:R-:W-:-:S07]  /*0680*/  DADD R10, R16, R10 ;  /* 0x00000000100a7229 */ /* 0x020fce000000000a */
[----:B------:R4:W-:Y:S04]  /*0690*/  STG.E.64 desc[UR6][R2.64], R10 ;  /* 0x0000000a02007986 */ /* 0x0009e8000c101b06 */
[----:B--2---:R-:W3:Y:S02]  /*06a0*/  LDG.E.64 R8, desc[UR6][R4.64+0x30] ;  /* 0x0000300604087981 */ /* 0x004ee4000c1e1b00 */
[----:B---3--:R-:W-:-:S07]  /*06b0*/  DADD R12, R10, R8 ;  /* 0x000000000a0c7229 */ /* 0x008fce0000000008 */
[----:B------:R4:W-:Y:S04]  /*06c0*/  STG.E.64 desc[UR6][R2.64], R12 ;  /* 0x0000000c02007986 */ /* 0x0009e8000c101b06 */
[----:B------:R-:W2:Y:S01]  /*06d0*/  LDG.E.64 R8, desc[UR6][R4.64+0x38] ;  /* 0x0000380604087981 */ /* 0x000ea2000c1e1b00 */
[----:B------:R-:W-:Y:S01]  /*06e0*/  VIADD R7, R7, 0x8 ;  /* 0x0000000807077836 */ /* 0x000fe20000000000 */
[----:B--2---:R-:W-:-:S07]  /*06f0*/  DADD R8, R12, R8 ;  /* 0x000000000c087229 */ /* 0x004fce0000000008 */
[----:B------:R4:W-:Y:S04]  /*0700*/  STG.E.64 desc[UR6][R2.64], R8 ;  /* 0x0000000802007986 */ /* 0x0009e8000c101b06 */
.L_x_138:
[----:B------:R-:W-:Y:S05]  /*0710*/  @!P1 EXIT ;  /* 0x000000000000994d */ /* 0x000fea0003800000 */
[----:B------:R-:W-:Y:S02]  /*0720*/  ISETP.GE.U32.AND P0, PT, R6, 0x4, PT ;  /* 0x000000040600780c */ /* 0x000fe40003f06070 */
[----:B------:R-:W-:-:S04]  /*0730*/  LOP3.LUT R0, R0, 0x3, RZ, 0xc0, !PT ;  /* 0x0000000300007812 */ /* 0x000fc800078ec0ff */
[----:B------:R-:W-:-:S07]  /*0740*/  ISETP.NE.AND P1, PT, R0, RZ, PT ;  /* 0x000000ff0000720c */ /* 0x000fce0003f25270 */
[----:B------:R-:W-:Y:S06]  /*0750*/  @!P0 BRA `(.L_x_139) ;  /* 0x00000000003c8947 */ /* 0x000fec0003800000 */
[----:B------:R-:W3:Y:S02]  /*0760*/  LDC.64 R4, c[0x0][0x380] ;  /* 0x0000e000ff047b82 */ /* 0x000ee40000000a00 */
[----:B---34-:R-:W-:-:S05]  /*0770*/  IMAD.WIDE.U32 R14, R7, 0x8, R4 ;  /* 0x00000008070e7825 */ /* 0x018fca00078e0004 */
[----:B------:R-:W2:Y:S02]  /*0780*/  LDG.E.64 R4, desc[UR6][R14.64] ;  /* 0x000000060e047981 */ /* 0x000ea4000c1e1b00 */
[----:B--2---:R-:W-:-:S07]  /*0790*/  DADD R4, R8, R4 ;  /* 0x0000000008047229 */ /* 0x004fce0000000004 */
[----:B------:R1:W-:Y:S04]  /*07a0*/  STG.E.64 desc[UR6][R2.64], R4 ;  /* 0x0000000402007986 */ /* 0x0003e8000c101b06 */
[----:B------:R-:W2:Y:S02]  /*07b0*/  LDG.E.64 R8, desc[UR6][R14.64+0x8] ;  /* 0x000008060e087981 */ /* 0x000ea4000c1e1b00 */
[----:B--2---:R-:W-:-:S07]  /*07c0*/  DADD R10, R4, R8 ;  /* 0x00000000040a7229 */ /* 0x004fce0000000008 */
[----:B------:R1:W-:Y:S04]  /*07d0*/  STG.E.64 desc[UR6][R2.64], R10 ;  /* 0x0000000a02007986 */ /* 0x0003e8000c101b06 */
[----:B------:R-:W2:Y:S02]  /*07e0*/  LDG.E.64 R8, desc[UR6][R14.64+0x10] ;  /* 0x000010060e087981 */ /* 0x000ea4000c1e1b00 */
[----:B--2---:R-:W-:-:S07]  /*07f0*/  DADD R12, R10, R8 ;  /* 0x000000000a0c7229 */ /* 0x004fce0000000008 */
[----:B------:R1:W-:Y:S04]  /*0800*/  STG.E.64 desc[UR6][R2.64], R12 ;  /* 0x0000000c02007986 */ /* 0x0003e8000c101b06 */
[----:B------:R-:W2:Y:S01]  /*0810*/  LDG.E.64 R8, desc[UR6][R14.64+0x18] ;  /* 0x000018060e087981 */ /* 0x000ea2000c1e1b00 */
[----:B------:R-:W-:Y:S01]  /*0820*/  VIADD R7, R7, 0x4 ;  /* 0x0000000407077836 */ /* 0x000fe20000000000 */
[----:B--2---:R-:W-:-:S07]  /*0830*/  DADD R8, R12, R8 ;  /* 0x000000000c087229 */ /* 0x004fce0000000008 */
[----:B------:R1:W-:Y:S04]  /*0840*/  STG.E.64 desc[UR6][R2.64], R8 ;  /* 0x0000000802007986 */ /* 0x0003e8000c101b06 */
.L_x_139:
[----:B------:R-:W-:Y:S05]  /*0850*/  @!P1 EXIT ;  /* 0x000000000000994d */ /* 0x000fea0003800000 */
[----:B-1----:R-:W1:Y:S01]  /*0860*/  LDC.64 R4, c[0x0][0x380] ;  /* 0x0000e000ff047b82 */ /* 0x002e620000000a00 */
[----:B------:R-:W-:Y:S02]  /*0870*/  IMAD.MOV R0, RZ, RZ, -R0 ;  /* 0x000000ffff007224 */ /* 0x000fe400078e0a00 */
[----:B-1----:R-:W-:-:S04]  /*0880*/  IMAD.WIDE.U32 R4, R7, 0x8, R4 ;  /* 0x0000000807047825 */ /* 0x002fc800078e0004 */
[----:B------:R-:W-:Y:S01]  /*0890*/  IMAD.MOV.U32 R7, RZ, RZ, R5 ;  /* 0x000000ffff077224 */ /* 0x000fe200078e0005 */
[----:B------:R-:W-:-:S07]  /*08a0*/  MOV R6, R4 ;  /* 0x0000000400067202 */ /* 0x000fce0000000f00 */
.L_x_140:
[----:B------:R-:W-:Y:S02]  /*08b0*/  IMAD.MOV.U32 R4, RZ, RZ, R6 ;  /* 0x000000ffff047224 */ /* 0x000fe400078e0006 */
[----:B------:R-:W-:-:S06]  /*08c0*/  IMAD.MOV.U32 R5, RZ, RZ, R7 ;  /* 0x000000ffff057224 */ /* 0x000fcc00078e0007 */
[----:B------:R-:W3:Y:S01]  /*08d0*/  LDG.E.64 R4, desc[UR6][R4.64] ;  /* 0x0000000604047981 */ /* 0x000ee2000c1e1b00 */
[----:B------:R-:W-:Y:S02]  /*08e0*/  IADD3 R0, PT, PT, R0, 0x1, RZ ;  /* 0x0000000100007810 */ /* 0x000fe40007ffe0ff */
[----:B------:R-:W-:Y:S02]  /*08f0*/  IADD3 R6, P1, PT, R6, 0x8, RZ ;  /* 0x0000000806067810 */ /* 0x000fe40007f3e0ff */
[----:B------:R-:W-:-:S03]  /*0900*/  ISETP.NE.AND P0, PT, R0, RZ, PT ;  /* 0x000000ff0000720c */ /* 0x000fc60003f05270 */
[----:B------:R-:W-:Y:S01]  /*0910*/  IMAD.X R7, RZ, RZ, R7, P1 ;  /* 0x000000ffff077224 */ /* 0x000fe200008e0607 */
[----:B-1-34-:R-:W-:-:S07]  /*0920*/  DADD R8, R4, R8 ;  /* 0x0000000004087229 */ /* 0x01afce0000000008 */
[----:B------:R1:W-:Y:S02]  /*0930*/  STG.E.64 desc[UR6][R2.64], R8 ;  /* 0x0000000802007986 */ /* 0x0003e4000c101b06 */
[----:B------:R-:W-:Y:S05]  /*0940*/  @P0 BRA `(.L_x_140) ;  /* 0xfffffffc00d80947 */ /* 0x000fea000383ffff */
[----:B------:R-:W-:Y:S05]  /*0950*/  EXIT ;  /* 0x000000000000794d */ /* 0x000fea0003800000 */
.L_x_141:
        /* <DEDUP_REMOVED lines=10> */
.L_x_159:


//--------------------- .nv.global.init           --------------------------
	.section	.nv.global.init,"aw",@progbits
.nv.global.init:
	.type		$str$1,@object
	.size		$str$1,($str - $str$1)
$str$1:
        /*0000*/ 	.byte	0x0a, 0x00
	.type		$str,@object
	.size		$str,($str$5 - $str)
$str:
        /*0002*/ 	.byte	0x25, 0x66, 0x20, 0x00
	.type		$str$5,@object
	.size		$str$5,($str$6 - $str$5)
$str$5:
        /*0006*/ 	.byte	0x25, 0x64, 0x20, 0x00
	.type		$str$6,@object
	.size		$str$6,($str$2 - $str$6)
$str$6:
        /*000a*/ 	.byte	0x25, 0x6c, 0x66, 0x20, 0x00
	.type		$str$2,@object
	.size		$str$2,($str$4 - $str$2)
$str$2:
        /*000f*/ 	.byte	0x25, 0x64, 0x20, 0x25, 0x64, 0x0a, 0x00
	.type		$str$4,@object
	.size		$str$4,($str$3 - $str$4)
$str$4:
        /*0016*/ 	.byte	0x64, 0x65, 0x76, 0x69, 0x63, 0x65, 0x20, 0x23, 0x25, 0x64, 0x09, 0x20, 0x62, 0x77, 0x20, 0x2d
        /*0026*/ 	.byte	0x3e, 0x20, 0x25, 0x64, 0x09, 0x65, 0x70, 0x6f, 0x63, 0x68, 0x20, 0x3a, 0x20, 0x25, 0x64, 0x0a
        /*0036*/ 	.byte	0x00
	.type		$str$3,@object
	.size		$str$3,(.L_3 - $str$3)
$str$3:
        /*0037*/ 	.byte	0x64, 0x65, 0x76, 0x69, 0x63, 0x65, 0x20, 0x23, 0x25, 0x64, 0x09, 0x20, 0x66, 0x77, 0x20, 0x2d
        /*0047*/ 	.byte	0x3e, 0x20, 0x25, 0x64, 0x09, 0x65, 0x70, 0x6f, 0x63, 0x68, 0x20, 0x3a, 0x20, 0x25, 0x64, 0x0a
        /*0057*/ 	.byte	0x00
.L_3:


//--------------------- .nv.shared.reserved.0     --------------------------
	.section	.nv.shared.reserved.0,"aw",@nobits
	.weak		__nv_reservedSMEM_offset_0_alias
	.size		__nv_reservedSMEM_offset_0_alias, 0, 64
	.other		__nv_reservedSMEM_offset_0_alias,@"STO_CUDA_RESERVED_SHARED STV_DEFAULT"
__nv_reservedSMEM_offset_0_alias:
	.zero		0
	.zero		64


//--------------------- .nv.constant0._Z11PrintDoublePdi --------------------------
	.section	.nv.constant0._Z11PrintDoublePdi,"a",@progbits
	.sectionflags	@""
	.align	4
.nv.constant0._Z11PrintDoublePdi:
	.zero		908


//--------------------- .nv.constant0._Z8PrintIntPii --------------------------
	.section	.nv.constant0._Z8PrintIntPii,"a",@progbits
	.sectionflags	@""
	.align	4
.nv.constant0._Z8PrintIntPii:
	.zero		908


//--------------------- .nv.constant0._Z7PrintBwiii --------------------------
	.section	.nv.constant0._Z7PrintBwiii,"a",@progbits
	.sectionflags	@""
	.align	4
.nv.constant0._Z7PrintBwiii:
	.zero		908


//--------------------- .nv.constant0._Z7PrintFwiii --------------------------
	.section	.nv.constant0._Z7PrintFwiii,"a",@progbits
	.sectionflags	@""
	.align	4
.nv.constant0._Z7PrintFwiii:
	.zero		908


//--------------------- .nv.constant0._Z7SetFlagPii --------------------------
	.section	.nv.constant0._Z7SetFlagPii,"a",@progbits
	.sectionflags	@""
	.align	4
.nv.constant0._Z7SetFlagPii:
	.zero		908


//--------------------- .nv.constant0._Z12WaituntilOnePiiiiii --------------------------
	.section	.nv.constant0._Z12WaituntilOnePiiiiii,"a",@progbits
	.sectionflags	@""
	.align	4
.nv.constant0._Z12WaituntilOnePiiiiii:
	.zero		924


//--------------------- .nv.constant0._Z13WaituntilZeroPiiiiii --------------------------
	.section	.nv.constant0._Z13WaituntilZeroPiiiiii,"a",@progbits
	.sectionflags	@""
	.align	4
.nv.constant0._Z13WaituntilZeroPiiiiii:
	.zero		924


//--------------------- .nv.constant0._Z7SoftmaxPdS_i --------------------------
	.section	.nv.constant0._Z7SoftmaxPdS_i,"a",@progbits
	.sectionflags	@""
	.align	4
.nv.constant0._Z7SoftmaxPdS_i:
	.zero		916


//--------------------- .nv.constant0._Z11ExponentialPdi --------------------------
	.section	.nv.constant0._Z11ExponentialPdi,"a",@progbits
	.sectionflags	@""
	.align	4
.nv.constant0._Z11ExponentialPdi:
	.zero		908


//--------------------- .nv.constant0._Z7SigmoidPdi --------------------------
	.section	.nv.constant0._Z7SigmoidPdi,"a",@progbits
	.sectionflags	@""
	.align	4
.nv.constant0._Z7SigmoidPdi:
	.zero		908


//--------------------- .nv.constant0._Z12UpdateWeightPdS_S_S_S_iid --------------------------
	.section	.nv.constant0._Z12UpdateWeightPdS_S_S_S_iid,"a",@progbits
	.sectionflags	@""
	.align	4
.nv.constant0._Z12UpdateWeightPdS_S_S_S_iid:
	.zero		952


//--------------------- .nv.constant0._Z19GetHiddenLayerDeltaPdS_S_S_i --------------------------
	.section	.nv.constant0._Z19GetHiddenLayerDeltaPdS_S_S_i,"a",@progbits
	.sectionflags	@""
	.align	4
.nv.constant0._Z19GetHiddenLayerDeltaPdS_S_S_i:
	.zero		932


//--------------------- .nv.constant0._Z19GetOutputLayerDeltaPdS_S_ii --------------------------
	.section	.nv.constant0._Z19GetOutputLayerDeltaPdS_S_ii,"a",@progbits
	.sectionflags	@""
	.align	4
.nv.constant0._Z19GetOutputLayerDeltaPdS_S_ii:
	.zero		928


//--------------------- .nv.constant0._Z12CheckCorrectPdiPiS_ --------------------------
	.section	.nv.constant0._Z12CheckCorrectPdiPiS_,"a",@progbits
	.sectionflags	@""
	.align	4
.nv.constant0._Z12CheckCorrectPdiPiS_:
	.zero		928


//--------------------- .nv.constant0._Z11GetMaxIndexPdiPi --------------------------
	.section	.nv.constant0._Z11GetMaxIndexPdiPi,"a",@progbits
	.sectionflags	@""
	.align	4
.nv.constant0._Z11GetMaxIndexPdiPi:
	.zero		920


//--------------------- .nv.constant0._Z6GetSumPdiS_ --------------------------
	.section	.nv.constant0._Z6GetSumPdiS_,"a",@progbits
	.sectionflags	@""
	.align	4
.nv.constant0._Z6GetSumPdiS_:
	.zero		920


//--------------------- SYMBOLS --------------------------

	.type		.nv.reservedSmem.offset0,@object
	.size		.nv.reservedSmem.offset0,0x4
	.type		vprintf,@function
